	.target	sm_90a

	.elftype	@"ET_EXEC"


//--------------------- .note.nv.tkinfo           --------------------------
	.section	.note.nv.tkinfo,"",@"SHT_NOTE"
	.sectionflags	@"SHF_NOTE_NV_TKINFO"
	.tkinfo
        /*0018*/ 	.word	0x00000002
        /*0030*/ 	.string	""
        /*0030*/ 	.string	"ptxas"
        /*0030*/ 	.string	"Cuda compilation tools, release 13.0, V13.0.88"
        /*0030*/ 	.string	"Build cuda_13.0.r13.0/compiler.36424714_0"
        /*0030*/ 	.string	"-arch sm_90a -m 64 "



//--------------------- .note.nv.cuinfo           --------------------------
	.section	.note.nv.cuinfo,"",@"SHT_NOTE"
	.sectionflags	@"SHF_NOTE_NV_CUINFO"
        /*0018*/ 	.short	0x0002
        /*001a*/ 	.short	0x005a
        /*001c*/ 	.short	0x0082
	.zero		2


//--------------------- .nv.info                  --------------------------
	.section	.nv.info,"",@"SHT_CUDA_INFO"
	.align	4


	//----- nvinfo : EIATTR_REGCOUNT
	.align		4
        /*0000*/ 	.byte	0x04, 0x2f
        /*0002*/ 	.short	(.L_15 - .L_14)
	.align		4
.L_14:
        /*0004*/ 	.word	index@(_ZN7cutlass13device_kernelINS_4gemm6kernel13GemmUniversalIN4cute5tupleIJiiiiEEENS1_10collective13CollectiveMmaINS1_34MainloopSm90TmaGmmaWarpSpecializedILi2ENS5_IJNS4_1CILi2EEENSA_ILi1EEESC_EEENS1_35KernelTmaWarpSpecializedCooperativeEEENS5_IJNSA_ILi256EEENSA_ILi64EEENSA_ILi128EEEEEENS_10bfloat16_tENS5_IJlSC_lEEESK_SL_NS4_8TiledMMAINS4_8MMA_AtomIJNS4_4SM904GMMA27MMA_64x64x16_F32BF16BF16_SSILNSP_5MajorE0ELSR_0ELNSP_7ScaleInE1ELSS_1EEEEEENS4_6LayoutISD_NS5_IJSC_NSA_ILi0EEESW_EEEEENS5_IJNS4_10UnderscoreESZ_SZ_EEEEENS4_13SM90_TMA_LOADENS4_14ComposedLayoutINS4_7SwizzleILi3ELi4ELi3EEENS4_18smem_ptr_flag_bitsILi16EEENSV_INS5_IJNSA_ILi8EEESH_EEENS5_IJSH_SC_EEEEEEEvNS4_8identityENS4_23SM90_TMA_LOAD_MULTICASTES1C_vS1D_EENS_8epilogue10collective6detail29Sm90TmaWarpSpecializedAdapterINS1H_15DefaultEpilogueISK_SL_SL_NS1G_6thread17LinearCombinationISK_Li1EffLNS1L_9ScaleType4KindE0ELNS_15FloatRoundStyleE2ESK_EENS1_15EpilogueDefaultEEEEEvvEEEEvNT_6ParamsE)
        /*0008*/ 	.word	0x000000a8


	//----- nvinfo : EIATTR_FRAME_SIZE
	.align		4
.L_15:
        /*000c*/ 	.byte	0x04, 0x11
        /*000e*/ 	.short	(.L_17 - .L_16)
	.align		4
.L_16:
        /*0010*/ 	.word	index@(_ZN7cutlass13device_kernelINS_4gemm6kernel13GemmUniversalIN4cute5tupleIJiiiiEEENS1_10collective13CollectiveMmaINS1_34MainloopSm90TmaGmmaWarpSpecializedILi2ENS5_IJNS4_1CILi2EEENSA_ILi1EEESC_EEENS1_35KernelTmaWarpSpecializedCooperativeEEENS5_IJNSA_ILi256EEENSA_ILi64EEENSA_ILi128EEEEEENS_10bfloat16_tENS5_IJlSC_lEEESK_SL_NS4_8TiledMMAINS4_8MMA_AtomIJNS4_4SM904GMMA27MMA_64x64x16_F32BF16BF16_SSILNSP_5MajorE0ELSR_0ELNSP_7ScaleInE1ELSS_1EEEEEENS4_6LayoutISD_NS5_IJSC_NSA_ILi0EEESW_EEEEENS5_IJNS4_10UnderscoreESZ_SZ_EEEEENS4_13SM90_TMA_LOADENS4_14ComposedLayoutINS4_7SwizzleILi3ELi4ELi3EEENS4_18smem_ptr_flag_bitsILi16EEENSV_INS5_IJNSA_ILi8EEESH_EEENS5_IJSH_SC_EEEEEEEvNS4_8identityENS4_23SM90_TMA_LOAD_MULTICASTES1C_vS1D_EENS_8epilogue10collective6detail29Sm90TmaWarpSpecializedAdapterINS1H_15DefaultEpilogueISK_SL_SL_NS1G_6thread17LinearCombinationISK_Li1EffLNS1L_9ScaleType4KindE0ELNS_15FloatRoundStyleE2ESK_EENS1_15EpilogueDefaultEEEEEvvEEEEvNT_6ParamsE)
        /*0014*/ 	.word	0x00000000


	//----- nvinfo : EIATTR_MIN_STACK_SIZE
	.align		4
.L_17:
        /*0018*/ 	.byte	0x04, 0x12
        /*001a*/ 	.short	(.L_19 - .L_18)
	.align		4
.L_18:
        /*001c*/ 	.word	index@(_ZN7cutlass13device_kernelINS_4gemm6kernel13GemmUniversalIN4cute5tupleIJiiiiEEENS1_10collective13CollectiveMmaINS1_34MainloopSm90TmaGmmaWarpSpecializedILi2ENS5_IJNS4_1CILi2EEENSA_ILi1EEESC_EEENS1_35KernelTmaWarpSpecializedCooperativeEEENS5_IJNSA_ILi256EEENSA_ILi64EEENSA_ILi128EEEEEENS_10bfloat16_tENS5_IJlSC_lEEESK_SL_NS4_8TiledMMAINS4_8MMA_AtomIJNS4_4SM904GMMA27MMA_64x64x16_F32BF16BF16_SSILNSP_5MajorE0ELSR_0ELNSP_7ScaleInE1ELSS_1EEEEEENS4_6LayoutISD_NS5_IJSC_NSA_ILi0EEESW_EEEEENS5_IJNS4_10UnderscoreESZ_SZ_EEEEENS4_13SM90_TMA_LOADENS4_14ComposedLayoutINS4_7SwizzleILi3ELi4ELi3EEENS4_18smem_ptr_flag_bitsILi16EEENSV_INS5_IJNSA_ILi8EEESH_EEENS5_IJSH_SC_EEEEEEEvNS4_8identityENS4_23SM90_TMA_LOAD_MULTICASTES1C_vS1D_EENS_8epilogue10collective6detail29Sm90TmaWarpSpecializedAdapterINS1H_15DefaultEpilogueISK_SL_SL_NS1G_6thread17LinearCombinationISK_Li1EffLNS1L_9ScaleType4KindE0ELNS_15FloatRoundStyleE2ESK_EENS1_15EpilogueDefaultEEEEEvvEEEEvNT_6ParamsE)
        /*0020*/ 	.word	0x00000000
.L_19:


//--------------------- .nv.compat                --------------------------
	.section	.nv.compat,"",@"SHT_CUDA_COMPAT_INFO"
	.align	4
        /*0000*/ 	.byte	0x02, 0x09, 0x01, 0x00, 0x02, 0x02, 0x04, 0x00, 0x02, 0x05, 0x05, 0x00, 0x03, 0x07, 0x01, 0x01
        /*0010*/ 	.byte	0x02, 0x03, 0x01, 0x00, 0x02, 0x06, 0x01, 0x00, 0x04, 0x0b, 0x08, 0x00, 0x00, 0x00, 0x00, 0x00
        /*0020*/ 	.byte	0x00, 0x00, 0x00, 0x00


//--------------------- .nv.info._ZN7cutlass13device_kernelINS_4gemm6kernel13GemmUniversalIN4cute5tupleIJiiiiEEENS1_10collective13CollectiveMmaINS1_34MainloopSm90TmaGmmaWarpSpecializedILi2ENS5_IJNS4_1CILi2EEENSA_ILi1EEESC_EEENS1_35KernelTmaWarpSpecializedCooperativeEEENS5_IJNSA_ILi256EEENSA_ILi64EEENSA_ILi128EEEEEENS_10bfloat16_tENS5_IJlSC_lEEESK_SL_NS4_8TiledMMAINS4_8MMA_AtomIJNS4_4SM904GMMA27MMA_64x64x16_F32BF16BF16_SSILNSP_5MajorE0ELSR_0ELNSP_7ScaleInE1ELSS_1EEEEEENS4_6LayoutISD_NS5_IJSC_NSA_ILi0EEESW_EEEEENS5_IJNS4_10UnderscoreESZ_SZ_EEEEENS4_13SM90_TMA_LOADENS4_14ComposedLayoutINS4_7SwizzleILi3ELi4ELi3EEENS4_18smem_ptr_flag_bitsILi16EEENSV_INS5_IJNSA_ILi8EEESH_EEENS5_IJSH_SC_EEEEEEEvNS4_8identityENS4_23SM90_TMA_LOAD_MULTICASTES1C_vS1D_EENS_8epilogue10collective6detail29Sm90TmaWarpSpecializedAdapterINS1H_15DefaultEpilogueISK_SL_SL_NS1G_6thread17LinearCombinationISK_Li1EffLNS1L_9ScaleType4KindE0ELNS_15FloatRoundStyleE2ESK_EENS1_15EpilogueDefaultEEEEEvvEEEEvNT_6ParamsE --------------------------
	.section	.nv.info._ZN7cutlass13device_kernelINS_4gemm6kernel13GemmUniversalIN4cute5tupleIJiiiiEEENS1_10collective13CollectiveMmaINS1_34MainloopSm90TmaGmmaWarpSpecializedILi2ENS5_IJNS4_1CILi2EEENSA_ILi1EEESC_EEENS1_35KernelTmaWarpSpecializedCooperativeEEENS5_IJNSA_ILi256EEENSA_ILi64EEENSA_ILi128EEEEEENS_10bfloat16_tENS5_IJlSC_lEEESK_SL_NS4_8TiledMMAINS4_8MMA_AtomIJNS4_4SM904GMMA27MMA_64x64x16_F32BF16BF16_SSILNSP_5MajorE0ELSR_0ELNSP_7ScaleInE1ELSS_1EEEEEENS4_6LayoutISD_NS5_IJSC_NSA_ILi0EEESW_EEEEENS5_IJNS4_10UnderscoreESZ_SZ_EEEEENS4_13SM90_TMA_LOADENS4_14ComposedLayoutINS4_7SwizzleILi3ELi4ELi3EEENS4_18smem_ptr_flag_bitsILi16EEENSV_INS5_IJNSA_ILi8EEESH_EEENS5_IJSH_SC_EEEEEEEvNS4_8identityENS4_23SM90_TMA_LOAD_MULTICASTES1C_vS1D_EENS_8epilogue10collective6detail29Sm90TmaWarpSpecializedAdapterINS1H_15DefaultEpilogueISK_SL_SL_NS1G_6thread17LinearCombinationISK_Li1EffLNS1L_9ScaleType4KindE0ELNS_15FloatRoundStyleE2ESK_EENS1_15EpilogueDefaultEEEEEvvEEEEvNT_6ParamsE,"",@"SHT_CUDA_INFO"
	.sectionflags	@""
	.align	4


	//----- nvinfo : EIATTR_CUDA_API_VERSION
	.align		4
        /*0000*/ 	.byte	0x04, 0x37
        /*0002*/ 	.short	(.L_21 - .L_20)
.L_20:
        /*0004*/ 	.word	0x00000082


	//----- nvinfo : EIATTR_KPARAM_INFO
	.align		4
.L_21:
        /*0008*/ 	.byte	0x04, 0x17
        /*000a*/ 	.short	(.L_23 - .L_22)
.L_22:
        /*000c*/ 	.word	0x00000000
        /*0010*/ 	.short	0x0000
        /*0012*/ 	.short	0x0070
        /*0014*/ 	.byte	0x00, 0xf0, 0x01, 0x10


	//----- nvinfo : EIATTR_SPARSE_MMA_MASK
	.align		4
.L_23:
        /*0018*/ 	.byte	0x03, 0x50
        /*001a*/ 	.short	0x0000


	//----- nvinfo : EIATTR_MAXREG_COUNT
	.align		4
        /*001c*/ 	.byte	0x03, 0x1b
        /*001e*/ 	.short	0x00a8


	//----- nvinfo : EIATTR_NUM_BARRIERS
	.align		4
        /*0020*/ 	.byte	0x02, 0x4c
        /*0022*/ 	.byte	0x01
	.zero		1


	//----- nvinfo : EIATTR_EXTERNS
	.align		4
        /*0024*/ 	.byte	0x04, 0x0f
        /*0026*/ 	.short	(.L_25 - .L_24)


	//   ....[0]....
	.align		4
.L_24:
        /*0028*/ 	.word	index@(__assertfail)


	//----- nvinfo : EIATTR_MERCURY_ISA_VERSION
	.align		4
.L_25:
        /*002c*/ 	.byte	0x03, 0x5f
        /*002e*/ 	.short	0x0101


	//----- nvinfo : EIATTR_INT_WARP_WIDE_INSTR_OFFSETS
	.align		4
        /*0030*/ 	.byte	0x04, 0x31
        /*0032*/ 	.short	(.L_27 - .L_26)


	//   ....[0]....
.L_26:
        /*0034*/ 	.word	0x00000450


	//   ....[1]....
        /*0038*/ 	.word	0x00000550


	//   ....[2]....
        /*003c*/ 	.word	0x00000660


	//   ....[3]....
        /*0040*/ 	.word	0x00002890


	//----- nvinfo : EIATTR_COOP_GROUP_MASK_REGIDS
	.align		4
.L_27:
        /*0044*/ 	.byte	0x04, 0x29
        /*0046*/ 	.short	(.L_29 - .L_28)


	//   ....[0]....
.L_28:
        /*0048*/ 	.word	0xffffffff


	//   ....[1]....
        /*004c*/ 	.word	0xffffffff


	//   ....[2]....
        /*0050*/ 	.word	0xffffffff


	//   ....[3]....
        /*0054*/ 	.word	0xffffffff


	//   ....[4]....
        /*0058*/ 	.word	0xffffffff


	//   ....[5]....
        /*005c*/ 	.word	0xffffffff


	//----- nvinfo : EIATTR_COOP_GROUP_INSTR_OFFSETS
	.align		4
.L_29:
        /*0060*/ 	.byte	0x04, 0x28
        /*0062*/ 	.short	(.L_31 - .L_30)


	//   ....[0]....
.L_30:
        /*0064*/ 	.word	0x00000060


	//   ....[1]....
        /*0068*/ 	.word	0x00000070


	//   ....[2]....
        /*006c*/ 	.word	0x00000130


	//   ....[3]....
        /*0070*/ 	.word	0x00000290


	//   ....[4]....
        /*0074*/ 	.word	0x000007c0


	//   ....[5]....
        /*0078*/ 	.word	0x00001480


	//----- nvinfo : EIATTR_REG_RECONFIG
	.align		4
.L_31:
        /*007c*/ 	.byte	0x01, 0x54
	.zero		2


	//----- nvinfo : EIATTR_SYSCALL_OFFSETS
	.align		4
        /*0080*/ 	.byte	0x04, 0x46
        /*0082*/ 	.short	(.L_33 - .L_32)


	//   ....[0]....
.L_32:
        /*0084*/ 	.word	0x00001670


	//----- nvinfo : EIATTR_MBARRIER_INSTR_OFFSETS
	.align		4
.L_33:
        /*0088*/ 	.byte	0x04, 0x39
        /*008a*/ 	.short	(.L_35 - .L_34)


	//   ....[0]....
.L_34:
        /*008c*/ 	.word	0x00000230
        /*0090*/ 	.word	0x000000ff
        /*0094*/ 	.word	0x00000000
        /*0098*/ 	.short	0x0100
        /*009a*/ 	.byte	0x08
	.zero		1


	//   ....[1]....
        /*009c*/ 	.word	0x00000240
        /*00a0*/ 	.word	0x000000ff
        /*00a4*/ 	.word	0x00000010
        /*00a8*/ 	.short	0x0100
        /*00aa*/ 	.byte	0x08
	.zero		1


	//   ....[2]....
        /*00ac*/ 	.word	0x00000250
        /*00b0*/ 	.word	0x000000ff
        /*00b4*/ 	.word	0x00000008
        /*00b8*/ 	.short	0x0100
        /*00ba*/ 	.byte	0x08
	.zero		1


	//   ....[3]....
        /*00bc*/ 	.word	0x00000260
        /*00c0*/ 	.word	0x000000ff
        /*00c4*/ 	.word	0x00000018
        /*00c8*/ 	.short	0x0100
        /*00ca*/ 	.byte	0x08
	.zero		1


	//   ....[4]....
        /*00cc*/ 	.word	0x000006e0
        /*00d0*/ 	.word	0x000000ff
        /*00d4*/ 	.word	0x00000030
        /*00d8*/ 	.short	0x0100
        /*00da*/ 	.byte	0x06
	.zero		1


	//   ....[5]....
        /*00dc*/ 	.word	0x00000770
        /*00e0*/ 	.word	0x000000ff
        /*00e4*/ 	.word	0x00000038
        /*00e8*/ 	.short	0x0100
        /*00ea*/ 	.byte	0x06
	.zero		1


	//   ....[6]....
        /*00ec*/ 	.word	0x00001730
        /*00f0*/ 	.word	0x00000003
        /*00f4*/ 	.word	0x00000000
        /*00f8*/ 	.short	0x010a
        /*00fa*/ 	.byte	0x3f
	.zero		1


	//   ....[7]....
        /*00fc*/ 	.word	0x00001790
        /*0100*/ 	.word	0x00000003
        /*0104*/ 	.word	0x00000000
        /*0108*/ 	.short	0x010a
        /*010a*/ 	.byte	0x3f
	.zero		1


	//   ....[8]....
        /*010c*/ 	.word	0x00001fe0
        /*0110*/ 	.word	0x00000005
        /*0114*/ 	.word	0x00000000
        /*0118*/ 	.short	0x010a
        /*011a*/ 	.byte	0x3f
	.zero		1


	//   ....[9]....
        /*011c*/ 	.word	0x00002020
        /*0120*/ 	.word	0x00000005
        /*0124*/ 	.word	0x00000000
        /*0128*/ 	.short	0x010a
        /*012a*/ 	.byte	0x3f
	.zero		1


	//   ....[10]....
        /*012c*/ 	.word	0x00002740
        /*0130*/ 	.word	0x00000005
        /*0134*/ 	.word	0x00000000
        /*0138*/ 	.short	0x0101
        /*013a*/ 	.byte	0x3f
	.zero		1


	//   ....[11]....
        /*013c*/ 	.word	0x00002900
        /*0140*/ 	.word	0x00000003
        /*0144*/ 	.word	0x00000000
        /*0148*/ 	.short	0x0101
        /*014a*/ 	.byte	0x3f
	.zero		1


	//   ....[12]....
        /*014c*/ 	.word	0x00008410
        /*0150*/ 	.word	0x00000017
        /*0154*/ 	.word	0x00000010
        /*0158*/ 	.short	0x010a
        /*015a*/ 	.byte	0x3f
	.zero		1


	//   ....[13]....
        /*015c*/ 	.word	0x00008890
        /*0160*/ 	.word	0x00000005
        /*0164*/ 	.word	0x00000038
        /*0168*/ 	.short	0x0101
        /*016a*/ 	.byte	0x3f
	.zero		1


	//   ....[14]....
        /*016c*/ 	.word	0x00008fb0
        /*0170*/ 	.word	0x00000007
        /*0174*/ 	.word	0x00000000
        /*0178*/ 	.short	0x010a
        /*017a*/ 	.byte	0x3f
	.zero		1


	//   ....[15]....
        /*017c*/ 	.word	0x00009030
        /*0180*/ 	.word	0x00000005
        /*0184*/ 	.word	0x00000000
        /*0188*/ 	.short	0x010a
        /*018a*/ 	.byte	0x3f
	.zero		1


	//   ....[16]....
        /*018c*/ 	.word	0x00009090
        /*0190*/ 	.word	0x00000003
        /*0194*/ 	.word	0x00000000
        /*0198*/ 	.short	0x010a
        /*019a*/ 	.byte	0x3f
	.zero		1


	//   ....[17]....
        /*019c*/ 	.word	0x000090e0
        /*01a0*/ 	.word	0x00000005
        /*01a4*/ 	.word	0x00000000
        /*01a8*/ 	.short	0x010a
        /*01aa*/ 	.byte	0x3f
	.zero		1


	//   ....[18]....
        /*01ac*/ 	.word	0x000091b0
        /*01b0*/ 	.word	0x00000017
        /*01b4*/ 	.word	0x00000010
        /*01b8*/ 	.short	0x010a
        /*01ba*/ 	.byte	0x3f
	.zero		1


	//   ....[19]....
        /*01bc*/ 	.word	0x00009280
        /*01c0*/ 	.word	0x00000007
        /*01c4*/ 	.word	0x00000000
        /*01c8*/ 	.short	0x010a
        /*01ca*/ 	.byte	0x3f
	.zero		1


	//----- nvinfo : EIATTR_NUM_MBARRIERS
	.align		4
.L_35:
        /*01cc*/ 	.byte	0x03, 0x38
        /*01ce*/ 	.short	0x0006


	//----- nvinfo : EIATTR_EXIT_INSTR_OFFSETS
	.align		4
        /*01d0*/ 	.byte	0x04, 0x1c
        /*01d2*/ 	.short	(.L_37 - .L_36)


	//   ....[0]....
.L_36:
        /*01d4*/ 	.word	0x000009a0


	//   ....[1]....
        /*01d8*/ 	.word	0x000011c0


	//   ....[2]....
        /*01dc*/ 	.word	0x00007b90


	//   ....[3]....
        /*01e0*/ 	.word	0x000080f0


	//   ....[4]....
        /*01e4*/ 	.word	0x00009080


	//----- nvinfo : EIATTR_MAX_THREADS
	.align		4
.L_37:
        /*01e8*/ 	.byte	0x04, 0x05
        /*01ea*/ 	.short	(.L_39 - .L_38)
.L_38:
        /*01ec*/ 	.word	0x00000180
        /*01f0*/ 	.word	0x00000001
        /*01f4*/ 	.word	0x00000001


	//----- nvinfo : EIATTR_CRS_STACK_SIZE
	.align		4
.L_39:
        /*01f8*/ 	.byte	0x04, 0x1e
        /*01fa*/ 	.short	(.L_41 - .L_40)
.L_40:
        /*01fc*/ 	.word	0x00000000


	//----- nvinfo : EIATTR_CBANK_PARAM_SIZE
	.align		4
.L_41:
        /*0200*/ 	.byte	0x03, 0x19
        /*0202*/ 	.short	0x0470


	//----- nvinfo : EIATTR_PARAM_CBANK
	.align		4
        /*0204*/ 	.byte	0x04, 0x0a
        /*0206*/ 	.short	(.L_43 - .L_42)
	.align		4
.L_42:
        /*0208*/ 	.word	index@(.nv.constant0._ZN7cutlass13device_kernelINS_4gemm6kernel13GemmUniversalIN4cute5tupleIJiiiiEEENS1_10collective13CollectiveMmaINS1_34MainloopSm90TmaGmmaWarpSpecializedILi2ENS5_IJNS4_1CILi2EEENSA_ILi1EEESC_EEENS1_35KernelTmaWarpSpecializedCooperativeEEENS5_IJNSA_ILi256EEENSA_ILi64EEENSA_ILi128EEEEEENS_10bfloat16_tENS5_IJlSC_lEEESK_SL_NS4_8TiledMMAINS4_8MMA_AtomIJNS4_4SM904GMMA27MMA_64x64x16_F32BF16BF16_SSILNSP_5MajorE0ELSR_0ELNSP_7ScaleInE1ELSS_1EEEEEENS4_6LayoutISD_NS5_IJSC_NSA_ILi0EEESW_EEEEENS5_IJNS4_10UnderscoreESZ_SZ_EEEEENS4_13SM90_TMA_LOADENS4_14ComposedLayoutINS4_7SwizzleILi3ELi4ELi3EEENS4_18smem_ptr_flag_bitsILi16EEENSV_INS5_IJNSA_ILi8EEESH_EEENS5_IJSH_SC_EEEEEEEvNS4_8identityENS4_23SM90_TMA_LOAD_MULTICASTES1C_vS1D_EENS_8epilogue10collective6detail29Sm90TmaWarpSpecializedAdapterINS1H_15DefaultEpilogueISK_SL_SL_NS1G_6thread17LinearCombinationISK_Li1EffLNS1L_9ScaleType4KindE0ELNS_15FloatRoundStyleE2ESK_EENS1_15EpilogueDefaultEEEEEvvEEEEvNT_6ParamsE)
        /*020c*/ 	.short	0x0210
        /*020e*/ 	.short	0x0470


	//----- nvinfo : EIATTR_SW_WAR
	.align		4
.L_43:
        /*0210*/ 	.byte	0x04, 0x36
        /*0212*/ 	.short	(.L_45 - .L_44)
.L_44:
        /*0214*/ 	.word	0x00000008
.L_45:


//--------------------- .nv.callgraph             --------------------------
	.section	.nv.callgraph,"",@"SHT_CUDA_CALLGRAPH"
	.align	4
	.sectionentsize	8
	.align		4
        /*0000*/ 	.word	0x00000000
	.align		4
        /*0004*/ 	.word	0xffffffff
	.align		4
        /*0008*/ 	.word	index@(_ZN7cutlass13device_kernelINS_4gemm6kernel13GemmUniversalIN4cute5tupleIJiiiiEEENS1_10collective13CollectiveMmaINS1_34MainloopSm90TmaGmmaWarpSpecializedILi2ENS5_IJNS4_1CILi2EEENSA_ILi1EEESC_EEENS1_35KernelTmaWarpSpecializedCooperativeEEENS5_IJNSA_ILi256EEENSA_ILi64EEENSA_ILi128EEEEEENS_10bfloat16_tENS5_IJlSC_lEEESK_SL_NS4_8TiledMMAINS4_8MMA_AtomIJNS4_4SM904GMMA27MMA_64x64x16_F32BF16BF16_SSILNSP_5MajorE0ELSR_0ELNSP_7ScaleInE1ELSS_1EEEEEENS4_6LayoutISD_NS5_IJSC_NSA_ILi0EEESW_EEEEENS5_IJNS4_10UnderscoreESZ_SZ_EEEEENS4_13SM90_TMA_LOADENS4_14ComposedLayoutINS4_7SwizzleILi3ELi4ELi3EEENS4_18smem_ptr_flag_bitsILi16EEENSV_INS5_IJNSA_ILi8EEESH_EEENS5_IJSH_SC_EEEEEEEvNS4_8identityENS4_23SM90_TMA_LOAD_MULTICASTES1C_vS1D_EENS_8epilogue10collective6detail29Sm90TmaWarpSpecializedAdapterINS1H_15DefaultEpilogueISK_SL_SL_NS1G_6thread17LinearCombinationISK_Li1EffLNS1L_9ScaleType4KindE0ELNS_15FloatRoundStyleE2ESK_EENS1_15EpilogueDefaultEEEEEvvEEEEvNT_6ParamsE)
	.align		4
        /*000c*/ 	.word	index@(__assertfail)
	.align		4
        /*0010*/ 	.word	0x00000000
	.align		4
        /*0014*/ 	.word	0xfffffffe
	.align		4
        /*0018*/ 	.word	0x00000000
	.align		4
        /*001c*/ 	.word	0xfffffffd
	.align		4
        /*0020*/ 	.word	0x00000000
	.align		4
        /*0024*/ 	.word	0xfffffffc


//--------------------- .nv.constant4             --------------------------
	.section	.nv.constant4,"a",@progbits
	.align	8
	.align		8
.nv.constant4:
        /*0000*/ 	.dword	__assertfail
	.align		8
        /*0008*/ 	.dword	__unnamed_1
	.align		8
        /*0010*/ 	.dword	_ZN39_INTERNAL_4e1ba0f4_4_k_cu_2c3524bc_35194cuda3std3__45__cpo5beginE
	.align		8
        /*0018*/ 	.dword	_ZN39_INTERNAL_4e1ba0f4_4_k_cu_2c3524bc_35194cuda3std3__45__cpo3endE
	.align		8
        /*0020*/ 	.dword	_ZN39_INTERNAL_4e1ba0f4_4_k_cu_2c3524bc_35194cuda3std3__45__cpo6cbeginE
	.align		8
        /*0028*/ 	.dword	_ZN39_INTERNAL_4e1ba0f4_4_k_cu_2c3524bc_35194cuda3std3__45__cpo4cendE
	.align		8
        /*0030*/ 	.dword	_ZN39_INTERNAL_4e1ba0f4_4_k_cu_2c3524bc_35194cuda3std3__441_GLOBAL__N__4e1ba0f4_4_k_cu_2c3524bc_35196ignoreE
	.align		8
        /*0038*/ 	.dword	_ZN39_INTERNAL_4e1ba0f4_4_k_cu_2c3524bc_35194cuda3std3__419piecewise_constructE
	.align		8
        /*0040*/ 	.dword	_ZN39_INTERNAL_4e1ba0f4_4_k_cu_2c3524bc_35194cuda3std3__48in_placeE
	.align		8
        /*0048*/ 	.dword	_ZN39_INTERNAL_4e1ba0f4_4_k_cu_2c3524bc_35194cuda3std6ranges3__45__cpo4swapE
	.align		8
        /*0050*/ 	.dword	_ZN39_INTERNAL_4e1ba0f4_4_k_cu_2c3524bc_35194cuda3std6ranges3__45__cpo9iter_moveE
	.align		8
        /*0058*/ 	.dword	_ZN39_INTERNAL_4e1ba0f4_4_k_cu_2c3524bc_35194cute7productE
	.align		8
        /*0060*/ 	.dword	_ZN39_INTERNAL_4e1ba0f4_4_k_cu_2c3524bc_35194cute1_E
	.align		8
        /*0068*/ 	.dword	$str$22
	.align		8
        /*0070*/ 	.dword	$str$23


//--------------------- .text._ZN7cutlass13device_kernelINS_4gemm6kernel13GemmUniversalIN4cute5tupleIJiiiiEEENS1_10collective13CollectiveMmaINS1_34MainloopSm90TmaGmmaWarpSpecializedILi2ENS5_IJNS4_1CILi2EEENSA_ILi1EEESC_EEENS1_35KernelTmaWarpSpecializedCooperativeEEENS5_IJNSA_ILi256EEENSA_ILi64EEENSA_ILi128EEEEEENS_10bfloat16_tENS5_IJlSC_lEEESK_SL_NS4_8TiledMMAINS4_8MMA_AtomIJNS4_4SM904GMMA27MMA_64x64x16_F32BF16BF16_SSILNSP_5MajorE0ELSR_0ELNSP_7ScaleInE1ELSS_1EEEEEENS4_6LayoutISD_NS5_IJSC_NSA_ILi0EEESW_EEEEENS5_IJNS4_10UnderscoreESZ_SZ_EEEEENS4_13SM90_TMA_LOADENS4_14ComposedLayoutINS4_7SwizzleILi3ELi4ELi3EEENS4_18smem_ptr_flag_bitsILi16EEENSV_INS5_IJNSA_ILi8EEESH_EEENS5_IJSH_SC_EEEEEEEvNS4_8identityENS4_23SM90_TMA_LOAD_MULTICASTES1C_vS1D_EENS_8epilogue10collective6detail29Sm90TmaWarpSpecializedAdapterINS1H_15DefaultEpilogueISK_SL_SL_NS1G_6thread17LinearCombinationISK_Li1EffLNS1L_9ScaleType4KindE0ELNS_15FloatRoundStyleE2ESK_EENS1_15EpilogueDefaultEEEEEvvEEEEvNT_6ParamsE --------------------------
	.section	.text._ZN7cutlass13device_kernelINS_4gemm6kernel13GemmUniversalIN4cute5tupleIJiiiiEEENS1_10collective13CollectiveMmaINS1_34MainloopSm90TmaGmmaWarpSpecializedILi2ENS5_IJNS4_1CILi2EEENSA_ILi1EEESC_EEENS1_35KernelTmaWarpSpecializedCooperativeEEENS5_IJNSA_ILi256EEENSA_ILi64EEENSA_ILi128EEEEEENS_10bfloat16_tENS5_IJlSC_lEEESK_SL_NS4_8TiledMMAINS4_8MMA_AtomIJNS4_4SM904GMMA27MMA_64x64x16_F32BF16BF16_SSILNSP_5MajorE0ELSR_0ELNSP_7ScaleInE1ELSS_1EEEEEENS4_6LayoutISD_NS5_IJSC_NSA_ILi0EEESW_EEEEENS5_IJNS4_10UnderscoreESZ_SZ_EEEEENS4_13SM90_TMA_LOADENS4_14ComposedLayoutINS4_7SwizzleILi3ELi4ELi3EEENS4_18smem_ptr_flag_bitsILi16EEENSV_INS5_IJNSA_ILi8EEESH_EEENS5_IJSH_SC_EEEEEEEvNS4_8identityENS4_23SM90_TMA_LOAD_MULTICASTES1C_vS1D_EENS_8epilogue10collective6detail29Sm90TmaWarpSpecializedAdapterINS1H_15DefaultEpilogueISK_SL_SL_NS1G_6thread17LinearCombinationISK_Li1EffLNS1L_9ScaleType4KindE0ELNS_15FloatRoundStyleE2ESK_EENS1_15EpilogueDefaultEEEEEvvEEEEvNT_6ParamsE,"ax",@progbits
	.align	128
.text._ZN7cutlass13device_kernelINS_4gemm6kernel13GemmUniversalIN4cute5tupleIJiiiiEEENS1_10collective13CollectiveMmaINS1_34MainloopSm90TmaGmmaWarpSpecializedILi2ENS5_IJNS4_1CILi2EEENSA_ILi1EEESC_EEENS1_35KernelTmaWarpSpecializedCooperativeEEENS5_IJNSA_ILi256EEENSA_ILi64EEENSA_ILi128EEEEEENS_10bfloat16_tENS5_IJlSC_lEEESK_SL_NS4_8TiledMMAINS4_8MMA_AtomIJNS4_4SM904GMMA27MMA_64x64x16_F32BF16BF16_SSILNSP_5MajorE0ELSR_0ELNSP_7ScaleInE1ELSS_1EEEEEENS4_6LayoutISD_NS5_IJSC_NSA_ILi0EEESW_EEEEENS5_IJNS4_10UnderscoreESZ_SZ_EEEEENS4_13SM90_TMA_LOADENS4_14ComposedLayoutINS4_7SwizzleILi3ELi4ELi3EEENS4_18smem_ptr_flag_bitsILi16EEENSV_INS5_IJNSA_ILi8EEESH_EEENS5_IJSH_SC_EEEEEEEvNS4_8identityENS4_23SM90_TMA_LOAD_MULTICASTES1C_vS1D_EENS_8epilogue10collective6detail29Sm90TmaWarpSpecializedAdapterINS1H_15DefaultEpilogueISK_SL_SL_NS1G_6thread17LinearCombinationISK_Li1EffLNS1L_9ScaleType4KindE0ELNS_15FloatRoundStyleE2ESK_EENS1_15EpilogueDefaultEEEEEvvEEEEvNT_6ParamsE:
        .type           _ZN7cutlass13device_kernelINS_4gemm6kernel13GemmUniversalIN4cute5tupleIJiiiiEEENS1_10collective13CollectiveMmaINS1_34MainloopSm90TmaGmmaWarpSpecializedILi2ENS5_IJNS4_1CILi2EEENSA_ILi1EEESC_EEENS1_35KernelTmaWarpSpecializedCooperativeEEENS5_IJNSA_ILi256EEENSA_ILi64EEENSA_ILi128EEEEEENS_10bfloat16_tENS5_IJlSC_lEEESK_SL_NS4_8TiledMMAINS4_8MMA_AtomIJNS4_4SM904GMMA27MMA_64x64x16_F32BF16BF16_SSILNSP_5MajorE0ELSR_0ELNSP_7ScaleInE1ELSS_1EEEEEENS4_6LayoutISD_NS5_IJSC_NSA_ILi0EEESW_EEEEENS5_IJNS4_10UnderscoreESZ_SZ_EEEEENS4_13SM90_TMA_LOADENS4_14ComposedLayoutINS4_7SwizzleILi3ELi4ELi3EEENS4_18smem_ptr_flag_bitsILi16EEENSV_INS5_IJNSA_ILi8EEESH_EEENS5_IJSH_SC_EEEEEEEvNS4_8identityENS4_23SM90_TMA_LOAD_MULTICASTES1C_vS1D_EENS_8epilogue10collective6detail29Sm90TmaWarpSpecializedAdapterINS1H_15DefaultEpilogueISK_SL_SL_NS1G_6thread17LinearCombinationISK_Li1EffLNS1L_9ScaleType4KindE0ELNS_15FloatRoundStyleE2ESK_EENS1_15EpilogueDefaultEEEEEvvEEEEvNT_6ParamsE,@function
        .size           _ZN7cutlass13device_kernelINS_4gemm6kernel13GemmUniversalIN4cute5tupleIJiiiiEEENS1_10collective13CollectiveMmaINS1_34MainloopSm90TmaGmmaWarpSpecializedILi2ENS5_IJNS4_1CILi2EEENSA_ILi1EEESC_EEENS1_35KernelTmaWarpSpecializedCooperativeEEENS5_IJNSA_ILi256EEENSA_ILi64EEENSA_ILi128EEEEEENS_10bfloat16_tENS5_IJlSC_lEEESK_SL_NS4_8TiledMMAINS4_8MMA_AtomIJNS4_4SM904GMMA27MMA_64x64x16_F32BF16BF16_SSILNSP_5MajorE0ELSR_0ELNSP_7ScaleInE1ELSS_1EEEEEENS4_6LayoutISD_NS5_IJSC_NSA_ILi0EEESW_EEEEENS5_IJNS4_10UnderscoreESZ_SZ_EEEEENS4_13SM90_TMA_LOADENS4_14ComposedLayoutINS4_7SwizzleILi3ELi4ELi3EEENS4_18smem_ptr_flag_bitsILi16EEENSV_INS5_IJNSA_ILi8EEESH_EEENS5_IJSH_SC_EEEEEEEvNS4_8identityENS4_23SM90_TMA_LOAD_MULTICASTES1C_vS1D_EENS_8epilogue10collective6detail29Sm90TmaWarpSpecializedAdapterINS1H_15DefaultEpilogueISK_SL_SL_NS1G_6thread17LinearCombinationISK_Li1EffLNS1L_9ScaleType4KindE0ELNS_15FloatRoundStyleE2ESK_EENS1_15EpilogueDefaultEEEEEvvEEEEvNT_6ParamsE,(.L_x_191 - _ZN7cutlass13device_kernelINS_4gemm6kernel13GemmUniversalIN4cute5tupleIJiiiiEEENS1_10collective13CollectiveMmaINS1_34MainloopSm90TmaGmmaWarpSpecializedILi2ENS5_IJNS4_1CILi2EEENSA_ILi1EEESC_EEENS1_35KernelTmaWarpSpecializedCooperativeEEENS5_IJNSA_ILi256EEENSA_ILi64EEENSA_ILi128EEEEEENS_10bfloat16_tENS5_IJlSC_lEEESK_SL_NS4_8TiledMMAINS4_8MMA_AtomIJNS4_4SM904GMMA27MMA_64x64x16_F32BF16BF16_SSILNSP_5MajorE0ELSR_0ELNSP_7ScaleInE1ELSS_1EEEEEENS4_6LayoutISD_NS5_IJSC_NSA_ILi0EEESW_EEEEENS5_IJNS4_10UnderscoreESZ_SZ_EEEEENS4_13SM90_TMA_LOADENS4_14ComposedLayoutINS4_7SwizzleILi3ELi4ELi3EEENS4_18smem_ptr_flag_bitsILi16EEENSV_INS5_IJNSA_ILi8EEESH_EEENS5_IJSH_SC_EEEEEEEvNS4_8identityENS4_23SM90_TMA_LOAD_MULTICASTES1C_vS1D_EENS_8epilogue10collective6detail29Sm90TmaWarpSpecializedAdapterINS1H_15DefaultEpilogueISK_SL_SL_NS1G_6thread17LinearCombinationISK_Li1EffLNS1L_9ScaleType4KindE0ELNS_15FloatRoundStyleE2ESK_EENS1_15EpilogueDefaultEEEEEvvEEEEvNT_6ParamsE)
        .other          _ZN7cutlass13device_kernelINS_4gemm6kernel13GemmUniversalIN4cute5tupleIJiiiiEEENS1_10collective13CollectiveMmaINS1_34MainloopSm90TmaGmmaWarpSpecializedILi2ENS5_IJNS4_1CILi2EEENSA_ILi1EEESC_EEENS1_35KernelTmaWarpSpecializedCooperativeEEENS5_IJNSA_ILi256EEENSA_ILi64EEENSA_ILi128EEEEEENS_10bfloat16_tENS5_IJlSC_lEEESK_SL_NS4_8TiledMMAINS4_8MMA_AtomIJNS4_4SM904GMMA27MMA_64x64x16_F32BF16BF16_SSILNSP_5MajorE0ELSR_0ELNSP_7ScaleInE1ELSS_1EEEEEENS4_6LayoutISD_NS5_IJSC_NSA_ILi0EEESW_EEEEENS5_IJNS4_10UnderscoreESZ_SZ_EEEEENS4_13SM90_TMA_LOADENS4_14ComposedLayoutINS4_7SwizzleILi3ELi4ELi3EEENS4_18smem_ptr_flag_bitsILi16EEENSV_INS5_IJNSA_ILi8EEESH_EEENS5_IJSH_SC_EEEEEEEvNS4_8identityENS4_23SM90_TMA_LOAD_MULTICASTES1C_vS1D_EENS_8epilogue10collective6detail29Sm90TmaWarpSpecializedAdapterINS1H_15DefaultEpilogueISK_SL_SL_NS1G_6thread17LinearCombinationISK_Li1EffLNS1L_9ScaleType4KindE0ELNS_15FloatRoundStyleE2ESK_EENS1_15EpilogueDefaultEEEEEvvEEEEvNT_6ParamsE,@"STO_CUDA_ENTRY STV_DEFAULT"
_ZN7cutlass13device_kernelINS_4gemm6kernel13GemmUniversalIN4cute5tupleIJiiiiEEENS1_10collective13CollectiveMmaINS1_34MainloopSm90TmaGmmaWarpSpecializedILi2ENS5_IJNS4_1CILi2EEENSA_ILi1EEESC_EEENS1_35KernelTmaWarpSpecializedCooperativeEEENS5_IJNSA_ILi256EEENSA_ILi64EEENSA_ILi128EEEEEENS_10bfloat16_tENS5_IJlSC_lEEESK_SL_NS4_8TiledMMAINS4_8MMA_AtomIJNS4_4SM904GMMA27MMA_64x64x16_F32BF16BF16_SSILNSP_5MajorE0ELSR_0ELNSP_7ScaleInE1ELSS_1EEEEEENS4_6LayoutISD_NS5_IJSC_NSA_ILi0EEESW_EEEEENS5_IJNS4_10UnderscoreESZ_SZ_EEEEENS4_13SM90_TMA_LOADENS4_14ComposedLayoutINS4_7SwizzleILi3ELi4ELi3EEENS4_18smem_ptr_flag_bitsILi16EEENSV_INS5_IJNSA_ILi8EEESH_EEENS5_IJSH_SC_EEEEEEEvNS4_8identityENS4_23SM90_TMA_LOAD_MULTICASTES1C_vS1D_EENS_8epilogue10collective6detail29Sm90TmaWarpSpecializedAdapterINS1H_15DefaultEpilogueISK_SL_SL_NS1G_6thread17LinearCombinationISK_Li1EffLNS1L_9ScaleType4KindE0ELNS_15FloatRoundStyleE2ESK_EENS1_15EpilogueDefaultEEEEEvvEEEEvNT_6ParamsE:
[----:B------:R-:W0:Y:S01]  /*0000*/  LDC R1, c[0x0][0x28] ;  /* 0x00000a00ff017b82 */ /* 0x000e220000000800 */
[----:B------:R-:W1:Y:S01]  /*0010*/  S2R R98, SR_TID.X ;  /* 0x0000000000627919 */ /* 0x000e620000002100 */
[----:B------:R-:W-:Y:S01]  /*0020*/  ELECT P0, URZ, PT ;  /* 0x00000000003f782f */ /* 0x000fe20003800000 */
[----:B------:R-:W-:Y:S01]  /*0030*/  BSSY B0, `(.L_x_0) ;  /* 0x000000f000007945 */ /* 0x000fe20003800000 */
[--C-:B-1----:R-:W-:Y:S02]  /*0040*/  SHF.R.U32.HI R0, RZ, 0x5, R98.reuse ;  /* 0x00000005ff007819 */ /* 0x102fe40000011662 */
[----:B------:R-:W-:-:S03]  /*0050*/  SHF.R.U32.HI R6, RZ, 0x7, R98 ;  /* 0x00000007ff067819 */ /* 0x000fc60000011662 */
[----:B------:R-:W1:Y:S04]  /*0060*/  SHFL.IDX PT, R3, R0, RZ, 0x1f ;  /* 0x00001fff00037589 */ /* 0x000e6800000e0000 */
[----:B------:R2:W3:Y:S01]  /*0070*/  SHFL.IDX PT, R2, R6, RZ, 0x1f ;  /* 0x00001fff06027589 */ /* 0x0004e200000e0000 */
[----:B-1----:R-:W-:-:S13]  /*0080*/  ISETP.NE.OR P0, PT, R3, RZ, !P0 ;  /* 0x000000ff0300720c */ /* 0x002fda0004705670 */
[----:B0-23--:R-:W-:Y:S05]  /*0090*/  @P0 BRA `(.L_x_1) ;  /* 0x0000000000200947 */ /* 0x00dfea0003800000 */
[----:B------:R-:W-:Y:S02]  /*00a0*/  ULDC.64 UR4, c[0x0][0x198] ;  /* 0x0000660000047ab9 */ /* 0x000fe40000000a00 */
[----:B------:R-:W-:Y:S02]  /*00b0*/  UIADD3 UR6, UP0, UR4, 0xf0, URZ ;  /* 0x000000f004067890 */ /* 0x000fe4000ff1e03f */
[----:B------:R-:W-:Y:S02]  /*00c0*/  UIADD3 UR4, UP1, UR4, 0x1f0, URZ ;  /* 0x000001f004047890 */ /* 0x000fe4000ff3e03f */
[----:B------:R-:W-:Y:S02]  /*00d0*/  UIADD3.X UR7, URZ, UR5, URZ, UP0, !UPT ;  /* 0x000000053f077290 */ /* 0x000fe400087fe43f */
[----:B------:R-:W-:-:S07]  /*00e0*/  UIADD3.X UR5, URZ, UR5, URZ, UP1, !UPT ;  /* 0x000000053f057290 */ /* 0x000fce0008ffe43f */
[----:B------:R0:W-:Y:S02]  /*00f0*/  UTMACCTL.PF [UR6] ;  /* 0x00000000060079b9 */ /* 0x0001e40008040000 */
[----:B------:R0:W-:Y:S02]  /*0100*/  UTMACCTL.PF [UR4] ;  /* 0x00000000040079b9 */ /* 0x0001e40008040000 */
[----:B0-----:R-:W-:Y:S01]  /*0110*/  NOP ;  /* 0x0000000000007918 */ /* 0x001fe20000000000 */
.L_x_1:
[----:B------:R-:W-:Y:S05]  /*0120*/  BSYNC B0 ;  /* 0x0000000000007941 */ /* 0x000fea0003800000 */
.L_x_0:
[----:B------:R-:W0:Y:S02]  /*0130*/  SHFL.IDX PT, R5, R0, RZ, 0x1f ;  /* 0x00001fff00057589 */ /* 0x000e2400000e0000 */
[----:B0-----:R-:W-:-:S13]  /*0140*/  ISETP.NE.AND P0, PT, R5, RZ, PT ;  /* 0x000000ff0500720c */ /* 0x001fda0003f05270 */
[----:B------:R-:W-:Y:S05]  /*0150*/  @P0 BRA `(.L_x_2) ;  /* 0x0000000000480947 */ /* 0x000fea0003800000 */
[----:B------:R-:W0:Y:S01]  /*0160*/  S2UR UR8, SR_CgaCtaId ;  /* 0x00000000000879c3 */ /* 0x000e220000008800 */
[----:B------:R-:W-:Y:S01]  /*0170*/  UMOV UR4, 0x400 ;  /* 0x0000040000047882 */ /* 0x000fe20000000000 */
[----:B------:R-:W-:Y:S01]  /*0180*/  UMOV UR5, 0x1 ;  /* 0x0000000100057882 */ /* 0x000fe20000000000 */
[----:B------:R-:W-:Y:S01]  /*0190*/  UMOV UR6, 0x4 ;  /* 0x0000000400067882 */ /* 0x000fe20000000000 */
[----:B------:R-:W-:Y:S01]  /*01a0*/  ELECT P0, URZ, PT ;  /* 0x00000000003f782f */ /* 0x000fe20003800000 */
[----:B------:R-:W-:-:S04]  /*01b0*/  UIADD3 UR6, -UR6, 0x100000, URZ ;  /* 0x0010000006067890 */ /* 0x000fc8000fffe13f */
[----:B------:R-:W-:Y:S02]  /*01c0*/  USHF.L.U32 UR7, UR6, 0xb, URZ ;  /* 0x0000000b06077899 */ /* 0x000fe4000800063f */
[----:B------:R-:W-:Y:S02]  /*01d0*/  USHF.L.U32 UR6, UR6, 0x1, URZ ;  /* 0x0000000106067899 */ /* 0x000fe4000800063f */
[----:B0-----:R-:W-:Y:S02]  /*01e0*/  ULEA UR8, UR8, UR4, 0x18 ;  /* 0x0000000408087291 */ /* 0x001fe4000f8ec03f */
[----:B------:R-:W-:-:S04]  /*01f0*/  UIADD3 UR4, -UR5, 0x100000, URZ ;  /* 0x0010000005047890 */ /* 0x000fc8000fffe13f */
[----:B------:R-:W-:Y:S02]  /*0200*/  USHF.L.U32 UR5, UR4, 0xb, URZ ;  /* 0x0000000b04057899 */ /* 0x000fe4000800063f */
[----:B------:R-:W-:Y:S01]  /*0210*/  USHF.L.U32 UR4, UR4, 0x1, URZ ;  /* 0x0000000104047899 */ /* 0x000fe2000800063f */
[----:B------:R-:W0:Y:S11]  /*0220*/  FENCE.VIEW.ASYNC.S ;  /* 0x00000000000073c6 */ /* 0x000e360000000000 */
[----:B0-----:R0:W1:Y:S01]  /*0230*/  SYNCS.EXCH.64 URZ, [UR8], UR4 ;  /* 0x00000004083f75b2 */ /* 0x0010620008000100 */
[----:B------:R0:W2:Y:S01]  /*0240*/  SYNCS.EXCH.64 URZ, [UR8+0x10], UR6 ;  /* 0x00001006083f75b2 */ /* 0x0000a20008000100 */
[----:B------:R0:W3:Y:S01]  /*0250*/  SYNCS.EXCH.64 URZ, [UR8+0x8], UR4 ;  /* 0x00000804083f75b2 */ /* 0x0000e20008000100 */
[----:B------:R0:W4:Y:S01]  /*0260*/  SYNCS.EXCH.64 URZ, [UR8+0x18], UR6 ;  /* 0x00001806083f75b2 */ /* 0x0001220008000100 */
[----:B------:R-:W-:Y:S01]  /*0270*/  NOP ;  /* 0x0000000000007918 */ /* 0x000fe20000000000 */
.L_x_2:
[----:B------:R-:W-:Y:S01]  /*0280*/  SHF.R.S32.HI R7, RZ, 0x1f, R98 ;  /* 0x0000001fff077819 */ /* 0x000fe20000011462 */
[----:B------:R-:W5:Y:S01]  /*0290*/  SHFL.IDX PT, R0, R0, RZ, 0x1f ;  /* 0x00001fff00007589 */ /* 0x000f6200000e0000 */
[----:B0-----:R-:W0:Y:S01]  /*02a0*/  S2UR UR8, SR_CTAID.X ;  /* 0x00000000000879c3 */ /* 0x001e220000002500 */
[----:B------:R-:W-:Y:S02]  /*02b0*/  ELECT P0, URZ, PT ;  /* 0x00000000003f782f */ /* 0x000fe40003800000 */
[----:B------:R-:W-:Y:S01]  /*02c0*/  LEA.HI R7, R7, R98, RZ, 0x7 ;  /* 0x0000006207077211 */ /* 0x000fe200078f38ff */
[----:B------:R-:W1:Y:S01]  /*02d0*/  S2R R4, SR_CTAID.Y ;  /* 0x0000000000047919 */ /* 0x000e620000002600 */
[----:B------:R-:W-:Y:S01]  /*02e0*/  SHF.R.S32.HI R10, RZ, 0x1f, R5 ;  /* 0x0000001fff0a7819 */ /* 0x000fe20000011405 */
[----:B------:R-:W-:Y:S01]  /*02f0*/  ULDC UR4, c[0x0][0x150] ;  /* 0x0000540000047ab9 */ /* 0x000fe20000000800 */
[----:B------:R-:W-:Y:S01]  /*0300*/  LOP3.LUT R7, R7, 0xffffff80, RZ, 0xc0, !PT ;  /* 0xffffff8007077812 */ /* 0x000fe200078ec0ff */
[----:B------:R-:W-:Y:S01]  /*0310*/  NOP ;  /* 0x0000000000007918 */ /* 0x000fe20000000000 */
[----:B------:R-:W-:Y:S01]  /*0320*/  LEA.HI R10, R10, R5, RZ, 0x2 ;  /* 0x000000050a0a7211 */ /* 0x000fe200078f10ff */
[----:B------:R-:W2:Y:S01]  /*0330*/  LDC R12, c[0x0][0x144] ;  /* 0x00005100ff0c7b82 */ /* 0x000ea20000000800 */
[----:B------:R-:W-:Y:S01]  /*0340*/  IMAD.MOV.U32 R19, RZ, RZ, 0x1 ;  /* 0x00000001ff137424 */ /* 0x000fe200078e00ff */
[----:B------:R-:W-:Y:S01]  /*0350*/  NOP ;  /* 0x0000000000007918 */ /* 0x000fe20000000000 */
[----:B------:R-:W-:Y:S01]  /*0360*/  IMAD.IADD R8, R98, 0x1, -R7 ;  /* 0x0000000162087824 */ /* 0x000fe200078e0a07 */
[----:B------:R-:W-:-:S02]  /*0370*/  LOP3.LUT R10, R10, 0x3ffffffc, RZ, 0xc0, !PT ;  /* 0x3ffffffc0a0a7812 */ /* 0x000fc400078ec0ff */
[----:B------:R-:W-:Y:S02]  /*0380*/  ISETP.NE.AND P3, PT, R2, RZ, PT ;  /* 0x000000ff0200720c */ /* 0x000fe40003f65270 */
[----:B------:R-:W-:Y:S01]  /*0390*/  SHF.R.S32.HI R7, RZ, 0x1f, R8 ;  /* 0x0000001fff077819 */ /* 0x000fe20000011408 */
[----:B------:R-:W-:Y:S01]  /*03a0*/  IMAD.IADD R10, R5, 0x1, -R10 ;  /* 0x00000001050a7824 */ /* 0x000fe200078e0a0a */
[----:B------:R-:W3:Y:S02]  /*03b0*/  LDC R14, c[0x0][0x140] ;  /* 0x00005000ff0e7b82 */ /* 0x000ee40000000800 */
[----:B------:R-:W-:Y:S02]  /*03c0*/  LEA.HI R7, R7, R8, RZ, 0x3 ;  /* 0x0000000807077211 */ /* 0x000fe400078f18ff */
[----:B-----5:R-:W-:Y:S02]  /*03d0*/  ISETP.NE.OR P0, PT, R0, RZ, !P0 ;  /* 0x000000ff0000720c */ /* 0x020fe40004705670 */
[----:B------:R-:W-:-:S02]  /*03e0*/  SHF.R.S32.HI R0, RZ, 0x3, R7 ;  /* 0x00000003ff007819 */ /* 0x000fc40000011407 */
[----:B0-----:R-:W-:Y:S02]  /*03f0*/  I2FP.F32.U32 R9, UR8 ;  /* 0x0000000800097c45 */ /* 0x001fe40008201000 */
[----:B------:R-:W-:-:S03]  /*0400*/  SHF.R.S32.HI R7, RZ, 0x1f, R7 ;  /* 0x0000001fff077819 */ /* 0x000fc60000011407 */
[----:B------:R-:W-:Y:S01]  /*0410*/  FMUL R11, R9, UR4 ;  /* 0x00000004090b7c20 */ /* 0x000fe20008400000 */
[----:B------:R-:W-:Y:S01]  /*0420*/  LEA.HI R7, R7, R0, RZ, 0x2 ;  /* 0x0000000007077211 */ /* 0x000fe200078f10ff */
[----:B------:R-:W-:Y:S01]  /*0430*/  ULDC UR4, c[0x0][0x154] ;  /* 0x0000550000047ab9 */ /* 0x000fe20000000800 */
[----:B-1----:R-:W-:Y:S01]  /*0440*/  I2FP.F32.U32 R13, R4 ;  /* 0x00000004000d7245 */ /* 0x002fe20000201000 */
[----:B------:R-:W-:Y:S01]  /*0450*/  VOTEU.ALL UP0, P0 ;  /* 0x00000000003f7886 */ /* 0x000fe20000000000 */
[----:B------:R-:W-:Y:S01]  /*0460*/  LOP3.LUT R7, R7, 0xfffffffc, RZ, 0xc0, !PT ;  /* 0xfffffffc07077812 */ /* 0x000fe200078ec0ff */
[----:B------:R-:W0:Y:S01]  /*0470*/  F2I.U32.TRUNC.NTZ R11, R11 ;  /* 0x0000000b000b7305 */ /* 0x000e22000020f000 */
[----:B------:R-:W1:Y:S01]  /*0480*/  LDC R9, c[0x0][0x148] ;  /* 0x00005200ff097b82 */ /* 0x000e620000000800 */
[----:B------:R-:W-:Y:S01]  /*0490*/  FMUL R13, R13, UR4 ;  /* 0x000000040d0d7c20 */ /* 0x000fe20008400000 */
[----:B------:R-:W-:Y:S01]  /*04a0*/  UMOV UR4, 0x20 ;  /* 0x0000002000047882 */ /* 0x000fe20000000000 */
[----:B------:R-:W-:Y:S01]  /*04b0*/  IMAD.IADD R7, R0, 0x1, -R7 ;  /* 0x0000000100077824 */ /* 0x000fe200078e0a07 */
[----:B------:R-:W-:Y:S01]  /*04c0*/  SHF.R.S32.HI R0, RZ, 0x1f, R3 ;  /* 0x0000001fff007819 */ /* 0x000fe20000011403 */
[----:B------:R-:W-:Y:S01]  /*04d0*/  @!UP0 UMOV UR6, 0x400 ;  /* 0x0000040000068882 */ /* 0x000fe20000000000 */
[----:B------:R-:W-:-:S04]  /*04e0*/  @!UP0 UIADD3 UR4, -UR4, 0x100000, URZ ;  /* 0x0010000004048890 */ /* 0x000fc8000fffe13f */
[----:B------:R-:W-:Y:S02]  /*04f0*/  @!UP0 USHF.L.U32 UR5, UR4, 0xb, URZ ;  /* 0x0000000b04058899 */ /* 0x000fe4000800063f */
[----:B------:R-:W-:Y:S01]  /*0500*/  @!UP0 USHF.L.U32 UR4, UR4, 0x1, URZ ;  /* 0x0000000104048899 */ /* 0x000fe2000800063f */
[----:B------:R-:W-:Y:S01]  /*0510*/  IMAD R10, R10, 0x4, R7 ;  /* 0x000000040a0a7824 */ /* 0x000fe200078e0207 */
[----:B------:R-:W5:Y:S01]  /*0520*/  @!UP0 S2UR UR7, SR_CgaCtaId ;  /* 0x00000000000789c3 */ /* 0x000f620000008800 */
[----:B------:R-:W4:Y:S01]  /*0530*/  F2I.U32.TRUNC.NTZ R13, R13 ;  /* 0x0000000d000d7305 */ /* 0x000f22000020f000 */
[----:B------:R-:W-:Y:S01]  /*0540*/  LEA.HI R0, R0, R3, RZ, 0x2 ;  /* 0x0000000300007211 */ /* 0x000fe200078f10ff */
[----:B------:R-:W-:Y:S01]  /*0550*/  VOTEU.ALL UP1, P0 ;  /* 0x00000000003f7886 */ /* 0x000fe20000020000 */
[----:B------:R-:W-:Y:S01]  /*0560*/  LEA.HI R7, R10, R10, RZ, 0x1 ;  /* 0x0000000a0a077211 */ /* 0x000fe200078f08ff */
[----:B0-----:R-:W-:Y:S01]  /*0570*/  IMAD.MOV R15, RZ, RZ, -R11 ;  /* 0x000000ffff0f7224 */ /* 0x001fe200078e0a0b */
[----:B------:R-:W-:-:S02]  /*0580*/  LOP3.LUT R0, R0, 0xfffffffc, RZ, 0xc0, !PT ;  /* 0xfffffffc00007812 */ /* 0x000fc400078ec0ff */
[----:B------:R-:W-:Y:S01]  /*0590*/  LOP3.LUT R11, R7, 0xfffffffe, RZ, 0xc0, !PT ;  /* 0xfffffffe070b7812 */ /* 0x000fe200078ec0ff */
[----:B--2---:R-:W-:Y:S01]  /*05a0*/  IMAD R7, R12, R15, UR8 ;  /* 0x000000080c077e24 */ /* 0x004fe2000f8e020f */
[----:B---3--:R-:W-:Y:S01]  /*05b0*/  ISETP.EQ.U32.AND P2, PT, R14, 0x1, PT ;  /* 0x000000010e00780c */ /* 0x008fe20003f42070 */
[----:B------:R-:W-:Y:S02]  /*05c0*/  IMAD.IADD R3, R3, 0x1, -R0 ;  /* 0x0000000103037824 */ /* 0x000fe400078e0a00 */
[C---:B------:R-:W-:Y:S02]  /*05d0*/  IMAD.IADD R12, R10.reuse, 0x1, -R11 ;  /* 0x000000010a0c7824 */ /* 0x040fe400078e0a0b */
[----:B------:R-:W-:Y:S01]  /*05e0*/  IMAD.SHL.U32 R11, R10, 0x4, RZ ;  /* 0x000000040a0b7824 */ /* 0x000fe200078e00ff */
[----:B------:R-:W-:Y:S01]  /*05f0*/  ISETP.NE.AND P1, PT, R3, 0x3, PT ;  /* 0x000000030300780c */ /* 0x000fe20003f25270 */
[----:B----4-:R-:W-:Y:S01]  /*0600*/  IMAD.MOV R24, RZ, RZ, -R13 ;  /* 0x000000ffff187224 */ /* 0x010fe200078e0a0d */
[----:B------:R-:W-:-:S02]  /*0610*/  ISETP.NE.AND P4, PT, R12, R7, PT ;  /* 0x000000070c00720c */ /* 0x000fc40003f85270 */
[----:B------:R-:W-:Y:S01]  /*0620*/  LOP3.LUT R22, R10, 0xc, R11, 0x78, !PT ;  /* 0x0000000c0a167812 */ /* 0x000fe200078e780b */
[----:B-1----:R-:W-:Y:S01]  /*0630*/  IMAD R11, R9, R24, R4 ;  /* 0x00000018090b7224 */ /* 0x002fe200078e0204 */
[----:B------:R-:W-:Y:S01]  /*0640*/  ISETP.EQ.OR P1, PT, R3, RZ, !P1 ;  /* 0x000000ff0300720c */ /* 0x000fe20004f22670 */
[----:B-----5:R-:W-:Y:S01]  /*0650*/  @!UP0 ULEA UR6, UR7, UR6, 0x18 ;  /* 0x0000000607068291 */ /* 0x020fe2000f8ec03f */
[----:B------:R-:W-:Y:S01]  /*0660*/  VOTEU.ALL UP0, P0 ;  /* 0x00000000003f7886 */ /* 0x000fe20000000000 */
[----:B------:R-:W-:Y:S01]  /*0670*/  LOP3.LUT P0, RZ, R8, 0x7, RZ, 0xc0, !PT ;  /* 0x0000000708ff7812 */ /* 0x000fe2000780c0ff */
[C---:B------:R-:W-:Y:S01]  /*0680*/  VIADD R8, R2.reuse, 0xffffffff ;  /* 0xffffffff02087836 */ /* 0x040fe20000000000 */
[----:B------:R-:W-:Y:S02]  /*0690*/  ISETP.EQ.AND P1, PT, R2, RZ, P1 ;  /* 0x000000ff0200720c */ /* 0x000fe40000f22270 */
[C---:B------:R-:W-:Y:S02]  /*06a0*/  ISETP.LT.U32.AND P0, PT, R22.reuse, 0x2, !P0 ;  /* 0x000000021600780c */ /* 0x040fe40004701070 */
[----:B------:R-:W-:-:S02]  /*06b0*/  @P4 LEA.HI R0, R22, R22, RZ, 0x1 ;  /* 0x0000001616004211 */ /* 0x000fc400078f08ff */
[----:B------:R-:W-:Y:S01]  /*06c0*/  ISETP.GE.U32.AND P6, PT, R8, 0x2, PT ;  /* 0x000000020800780c */ /* 0x000fe20003fc6070 */
[----:B------:R-:W0:Y:S02]  /*06d0*/  FENCE.VIEW.ASYNC.S ;  /* 0x00000000000073c6 */ /* 0x000e240000000000 */
[----:B0-----:R0:W1:Y:S01]  /*06e0*/  @!UP0 SYNCS.EXCH.64 URZ, [UR6+0x30], UR4 ;  /* 0x00003004063f85b2 */ /* 0x0010620008000100 */
[----:B------:R-:W-:Y:S02]  /*06f0*/  @P4 SHF.R.S32.HI R0, RZ, 0x1, R0 ;  /* 0x00000001ff004819 */ /* 0x000fe40000011400 */
[----:B------:R-:W-:Y:S02]  /*0700*/  SEL R18, RZ, 0x1, !P1 ;  /* 0x00000001ff127807 */ /* 0x000fe40004800000 */
[----:B------:R-:W-:Y:S02]  /*0710*/  @P4 ISETP.NE.AND P5, PT, R0, R11, PT ;  /* 0x0000000b0000420c */ /* 0x000fe40003fa5270 */
[----:B------:R-:W-:-:S02]  /*0720*/  SEL R0, RZ, 0x1, !P0 ;  /* 0x00000001ff007807 */ /* 0x000fc40004000000 */
[----:B------:R-:W-:Y:S02]  /*0730*/  @P4 SEL R19, RZ, 0x1, P5 ;  /* 0x00000001ff134807 */ /* 0x000fe40002800000 */
[----:B------:R-:W-:Y:S02]  /*0740*/  SEL R18, R18, 0x2, P6 ;  /* 0x0000000212127807 */ /* 0x000fe40003000000 */
[----:B------:R-:W-:Y:S02]  /*0750*/  LOP3.LUT R19, R19, R0, RZ, 0xc0, !PT ;  /* 0x0000000013137212 */ /* 0x000fe400078ec0ff */
[----:B------:R-:W-:Y:S01]  /*0760*/  LOP3.LUT R0, R98, 0x7f, RZ, 0xc0, !PT ;  /* 0x0000007f62007812 */ /* 0x000fe200078ec0ff */
[----:B------:R0:W2:Y:S01]  /*0770*/  @!UP1 SYNCS.EXCH.64 URZ, [UR6+0x38], UR4 ;  /* 0x00003804063f95b2 */ /* 0x0000a20008000100 */
[----:B------:R-:W-:Y:S01]  /*0780*/  NOP ;  /* 0x0000000000007918 */ /* 0x000fe20000000000 */
[----:B------:R-:W-:Y:S05]  /*0790*/  @!P2 BRA `(.L_x_3) ;  /* 0x000000000008a947 */ /* 0x000fea0003800000 */
[----:B-12---:R-:W-:Y:S01]  /*07a0*/  UCGABAR_ARV ;  /* 0x00000000000079c7 */ /* 0x006fe20008000000 */
[----:B------:R-:W-:Y:S05]  /*07b0*/  BRA `(.L_x_4) ;  /* 0x0000000000047947 */ /* 0x000fea0003800000 */
.L_x_3:
[----:B-12---:R-:W-:Y:S01]  /*07c0*/  NOP ;  /* 0x0000000000007918 */ /* 0x006fe20000000000 */
.L_x_4:
[----:B------:R-:W1:Y:S01]  /*07d0*/  LDC R2, c[0x0][0x65c] ;  /* 0x00019700ff027b82 */ /* 0x000e620000000800 */
[----:B------:R-:W-:Y:S01]  /*07e0*/  LOP3.LUT R5, R5, 0xfffff7ff, RZ, 0xc0, !PT ;  /* 0xfffff7ff05057812 */ /* 0x000fe200078ec0ff */
[----:B------:R-:W-:Y:S02]  /*07f0*/  IMAD.U32 R10, RZ, RZ, UR8 ;  /* 0x00000008ff0a7e24 */ /* 0x000fe4000f8e00ff */
[----:B------:R-:W-:Y:S01]  /*0800*/  IMAD.MOV.U32 R11, RZ, RZ, RZ ;  /* 0x000000ffff0b7224 */ /* 0x000fe200078e00ff */
[----:B-1----:R-:W-:-:S13]  /*0810*/  ISETP.NE.AND P1, PT, R2, 0x1, PT ;  /* 0x000000010200780c */ /* 0x002fda0003f25270 */
[----:B------:R-:W1:Y:S01]  /*0820*/  @P1 LDC R17, c[0x0][0x10] ;  /* 0x00000400ff111b82 */ /* 0x000e620000000800 */
[----:B------:R-:W-:Y:S01]  /*0830*/  @P1 LOP3.LUT R5, R5, 0x800, RZ, 0xfc, !PT ;  /* 0x0000080005051812 */ /* 0x000fe200078efcff */
[----:B------:R-:W-:Y:S02]  /*0840*/  @P1 IMAD.MOV.U32 R5, RZ, RZ, RZ ;  /* 0x000000ffff051224 */ /* 0x000fe400078e00ff */
[----:B------:R-:W-:-:S04]  /*0850*/  @P1 IMAD.MOV.U32 R15, RZ, RZ, RZ ;  /* 0x000000ffff0f1224 */ /* 0x000fc800078e00ff */
[----:B------:R-:W2:Y:S01]  /*0860*/  @!P1 LDC R13, c[0x0][0xc] ;  /* 0x00000300ff0d9b82 */ /* 0x000ea20000000800 */
[----:B0-----:R-:W-:Y:S01]  /*0870*/  ULDC UR4, c[0x0][0xc] ;  /* 0x0000030000047ab9 */ /* 0x001fe20000000800 */
[----:B------:R-:W-:Y:S01]  /*0880*/  ULDC UR5, c[0x0][0x10] ;  /* 0x0000040000057ab9 */ /* 0x000fe20000000800 */
[----:B------:R-:W-:Y:S01]  /*0890*/  ULDC UR6, c[0x0][0x14] ;  /* 0x0000050000067ab9 */ /* 0x000fe20000000800 */
[----:B------:R-:W-:-:S04]  /*08a0*/  UIMAD.WIDE.U32 UR4, UR4, UR5, URZ ;  /* 0x00000005040472a5 */ /* 0x000fc8000f8e003f */
[----:B------:R-:W-:Y:S02]  /*08b0*/  UIMAD.WIDE.U32 UR38, UR4, UR6, URZ ;  /* 0x00000006042672a5 */ /* 0x000fe4000f8e003f */
[----:B------:R-:W-:-:S04]  /*08c0*/  UIMAD UR41, UR5, UR6, URZ ;  /* 0x00000006052972a4 */ /* 0x000fc8000f8e023f */
[----:B------:R-:W-:Y:S01]  /*08d0*/  UIADD3 UR41, UR39, UR41, URZ ;  /* 0x0000002927297290 */ /* 0x000fe2000fffe03f */
[----:B-1----:R-:W-:-:S04]  /*08e0*/  @P1 IMAD.WIDE.U32 R16, R17, UR8, R4 ;  /* 0x0000000811101c25 */ /* 0x002fc8000f8e0004 */
[----:B------:R-:W-:Y:S02]  /*08f0*/  @P1 IMAD.IADD R17, R17, 0x1, R15 ;  /* 0x0000000111111824 */ /* 0x000fe400078e020f */
[----:B--2---:R-:W-:-:S04]  /*0900*/  @!P1 IMAD.WIDE.U32 R10, R4, R13, R10 ;  /* 0x0000000d040a9225 */ /* 0x004fc800078e000a */
[----:B------:R-:W-:Y:S02]  /*0910*/  @!P1 IMAD.MOV.U32 R16, RZ, RZ, R10 ;  /* 0x000000ffff109224 */ /* 0x000fe400078e000a */
[----:B------:R-:W-:Y:S01]  /*0920*/  @!P1 IMAD.MOV.U32 R17, RZ, RZ, R11 ;  /* 0x000000ffff119224 */ /* 0x000fe200078e000b */
[----:B------:R-:W-:Y:S06]  /*0930*/  @!P2 BRA `(.L_x_5) ;  /* 0x00000000000ca947 */ /* 0x000fec0003800000 */
[----:B------:R-:W-:Y:S01]  /*0940*/  UCGABAR_WAIT ;  /* 0x0000000000007dc7 */ /* 0x000fe20008000000 */
[----:B------:R-:W-:Y:S01]  /*0950*/  CCTL.IVALL ;  /* 0x00000000ff00798f */ /* 0x000fe20002000000 */
[----:B------:R-:W-:Y:S05]  /*0960*/  BRA `(.L_x_6) ;  /* 0x0000000000047947 */ /* 0x000fea0003800000 */
.L_x_5:
[----:B------:R-:W-:Y:S06]  /*0970*/  BAR.SYNC.DEFER_BLOCKING 0x0 ;  /* 0x0000000000007b1d */ /* 0x000fec0000010000 */
.L_x_6:
[----:B------:R-:W-:Y:S05]  /*0980*/  @!P3 BRA `(.L_x_7) ;  /* 0x000000700084b947 */ /* 0x000fea0003800000 */
[----:B------:R-:W-:-:S13]  /*0990*/  ISETP.GT.U32.AND P0, PT, R8, 0x1, PT ;  /* 0x000000010800780c */ /* 0x000fda0003f04070 */
[----:B------:R-:W-:Y:S05]  /*09a0*/  @P0 EXIT ;  /* 0x000000000000094d */ /* 0x000fea0003800000 */
[----:B------:R-:W-:Y:S01]  /*09b0*/  ULDC.64 UR4, c[0x0][0x650] ;  /* 0x0001940000047ab9 */ /* 0x000fe20000000a00 */
[----:B------:R-:W-:Y:S01]  /*09c0*/  PRMT R3, RZ, 0x7610, R3 ;  /* 0x00007610ff037816 */ /* 0x000fe20000000003 */
[----:B------:R-:W-:Y:S01]  /*09d0*/  IMAD.MOV.U32 R111, RZ, RZ, -0x1 ;  /* 0xffffffffff6f7424 */ /* 0x000fe200078e00ff */
[----:B------:R-:W-:Y:S01]  /*09e0*/  ISETP.GE.U32.AND P0, PT, R16, UR4, PT ;  /* 0x0000000410007c0c */ /* 0x000fe2000bf06070 */
[----:B------:R-:W-:Y:S02]  /*09f0*/  IMAD.MOV.U32 R103, RZ, RZ, -0x1 ;  /* 0xffffffffff677424 */ /* 0x000fe400078e00ff */
[----:B------:R-:W-:Y:S01]  /*0a00*/  IMAD.MOV.U32 R23, RZ, RZ, -0x1 ;  /* 0xffffffffff177424 */ /* 0x000fe200078e00ff */
[----:B------:R-:W-:-:S13]  /*0a10*/  ISETP.GE.U32.AND.EX P0, PT, R17, UR5, PT, P0 ;  /* 0x0000000511007c0c */ /* 0x000fda000bf06100 */
[----:B------:R-:W-:Y:S05]  /*0a20*/  @P0 BRA `(.L_x_8) ;  /* 0x00000004002c0947 */ /* 0x000fea0003800000 */
[----:B------:R-:W0:Y:S01]  /*0a30*/  LDC.64 R26, c[0x0][0x628] ;  /* 0x00018a00ff1a7b82 */ /* 0x000e220000000a00 */
[----:B------:R-:W-:Y:S02]  /*0a40*/  IMAD.MOV.U32 R10, RZ, RZ, R16 ;  /* 0x000000ffff0a7224 */ /* 0x000fe400078e0010 */
[----:B------:R-:W-:-:S05]  /*0a50*/  IMAD.MOV.U32 R11, RZ, RZ, R17 ;  /* 0x000000ffff0b7224 */ /* 0x000fca00078e0011 */
[----:B------:R-:W1:Y:S08]  /*0a60*/  LDC R8, c[0x0][0x630] ;  /* 0x00018c00ff087b82 */ /* 0x000e700000000800 */
[----:B------:R-:W2:Y:S01]  /*0a70*/  LDC.64 R28, c[0x0][0x620] ;  /* 0x00018800ff1c7b82 */ /* 0x000ea20000000a00 */
[----:B0-----:R-:W-:-:S04]  /*0a80*/  ISETP.NE.U32.AND P0, PT, R26, RZ, PT ;  /* 0x000000ff1a00720c */ /* 0x001fc80003f05070 */
[----:B------:R-:W-:-:S13]  /*0a90*/  ISETP.NE.AND.EX P0, PT, R27, RZ, PT, P0 ;  /* 0x000000ff1b00720c */ /* 0x000fda0003f05300 */
[----:B-12---:R-:W-:Y:S05]  /*0aa0*/  @!P0 BRA `(.L_x_9) ;  /* 0x0000000000288947 */ /* 0x006fea0003800000 */
[----:B------:R-:W0:Y:S02]  /*0ab0*/  LDC R3, c[0x0][0x634] ;  /* 0x00018d00ff037b82 */ /* 0x000e240000000800 */
[----:B0-----:R-:W-:-:S05]  /*0ac0*/  IADD3 R3, P0, R16, R3, RZ ;  /* 0x0000000310037210 */ /* 0x001fca0007f1e0ff */
[----:B------:R-:W-:-:S04]  /*0ad0*/  IMAD.X R21, RZ, RZ, R17, P0 ;  /* 0x000000ffff157224 */ /* 0x000fc800000e0611 */
[----:B------:R-:W-:-:S04]  /*0ae0*/  IMAD.WIDE.U32 R10, R21, R26, RZ ;  /* 0x0000001a150a7225 */ /* 0x000fc800078e00ff */
[----:B------:R-:W-:-:S04]  /*0af0*/  IMAD.WIDE.U32 R12, P0, R3, R27, R10 ;  /* 0x0000001b030c7225 */ /* 0x000fc8000780000a */
[----:B------:R-:W-:-:S04]  /*0b00*/  IMAD.WIDE.U32 R10, R3, R26, RZ ;  /* 0x0000001a030a7225 */ /* 0x000fc800078e00ff */
[----:B------:R-:W-:Y:S01]  /*0b10*/  IMAD.X R15, RZ, RZ, RZ, P0 ;  /* 0x000000ffff0f7224 */ /* 0x000fe200000e06ff */
[----:B------:R-:W-:Y:S01]  /*0b20*/  IADD3 RZ, P0, R11, R12, RZ ;  /* 0x0000000c0bff7210 */ /* 0x000fe20007f1e0ff */
[----:B------:R-:W-:-:S04]  /*0b30*/  IMAD.MOV.U32 R14, RZ, RZ, R13 ;  /* 0x000000ffff0e7224 */ /* 0x000fc800078e000d */
[----:B------:R-:W-:-:S08]  /*0b40*/  IMAD.WIDE.U32.X R10, R21, R27, R14, P0 ;  /* 0x0000001b150a7225 */ /* 0x000fd000000e040e */
.L_x_9:
[----:B------:R-:W0:Y:S01]  /*0b50*/  LDC.64 R32, c[0x0][0x640] ;  /* 0x00019000ff207b82 */ /* 0x000e220000000a00 */
[--C-:B------:R-:W-:Y:S01]  /*0b60*/  SHF.R.U64 R27, R10, R8, R11.reuse ;  /* 0x000000080a1b7219 */ /* 0x100fe2000000120b */
[----:B------:R-:W-:Y:S01]  /*0b70*/  IMAD R24, R9, R24, R4 ;  /* 0x0000001809187224 */ /* 0x000fe200078e0204 */
[----:B------:R-:W-:Y:S01]  /*0b80*/  SHF.R.U32.HI R3, RZ, R8, R11 ;  /* 0x00000008ff037219 */ /* 0x000fe2000001160b */
[----:B------:R-:W-:Y:S01]  /*0b90*/  IMAD.MOV.U32 R23, RZ, RZ, 0x1 ;  /* 0x00000001ff177424 */ /* 0x000fe200078e00ff */
[----:B------:R-:W-:-:S03]  /*0ba0*/  IADD3 R5, P0, RZ, -R27, RZ ;  /* 0x8000001bff057210 */ /* 0x000fc60007f1e0ff */
[----:B------:R-:W1:Y:S02]  /*0bb0*/  LDC R12, c[0x0][0x618] ;  /* 0x00018600ff0c7b82 */ /* 0x000e640000000800 */
[----:B------:R-:W-:Y:S02]  /*0bc0*/  IMAD.X R3, RZ, RZ, ~R3, P0 ;  /* 0x000000ffff037224 */ /* 0x000fe400000e0e03 */
[----:B------:R-:W-:-:S04]  /*0bd0*/  IMAD.WIDE.U32 R10, R5, R28, R16 ;  /* 0x0000001c050a7225 */ /* 0x000fc800078e0010 */
[----:B------:R-:W2:Y:S01]  /*0be0*/  LDC R20, c[0x0][0x608] ;  /* 0x00018200ff147b82 */ /* 0x000ea20000000800 */
[----:B------:R-:W-:Y:S02]  /*0bf0*/  IMAD R8, R3, R28, RZ ;  /* 0x0000001c03087224 */ /* 0x000fe400078e02ff */
[----:B------:R-:W-:Y:S02]  /*0c00*/  IMAD.MOV.U32 R3, RZ, RZ, -0x1 ;  /* 0xffffffffff037424 */ /* 0x000fe400078e00ff */
[----:B------:R-:W-:-:S03]  /*0c10*/  IMAD R5, R5, R29, R8 ;  /* 0x0000001d05057224 */ /* 0x000fc600078e0208 */
[----:B------:R-:W3:Y:S01]  /*0c20*/  LDC R30, c[0x0][0x658] ;  /* 0x00019600ff1e7b82 */ /* 0x000ee20000000800 */
[----:B------:R-:W-:Y:S01]  /*0c30*/  IMAD.IADD R5, R11, 0x1, R5 ;  /* 0x000000010b057824 */ /* 0x000fe200078e0205 */
[----:B0-----:R-:W-:-:S04]  /*0c40*/  ISETP.NE.U32.AND P0, PT, R32, RZ, PT ;  /* 0x000000ff2000720c */ /* 0x001fc80003f05070 */
[----:B------:R-:W-:Y:S02]  /*0c50*/  ISETP.NE.AND.EX P0, PT, R33, RZ, PT, P0 ;  /* 0x000000ff2100720c */ /* 0x000fe40003f05300 */
[----:B------:R-:W0:Y:S01]  /*0c60*/  LDC R26, c[0x0][0x600] ;  /* 0x00018000ff1a7b82 */ /* 0x000e220000000800 */
[-CC-:B-1----:R-:W-:Y:S02]  /*0c70*/  SHF.R.U64 R14, R10, R12.reuse, R5.reuse ;  /* 0x0000000c0a0e7219 */ /* 0x182fe40000001205 */
[----:B------:R-:W-:-:S05]  /*0c80*/  SHF.R.U32.HI R5, RZ, R12, R5 ;  /* 0x0000000cff057219 */ /* 0x000fca0000011605 */
[----:B------:R-:W1:Y:S01]  /*0c90*/  LDC R15, c[0x0][0x648] ;  /* 0x00019200ff0f7b82 */ /* 0x000e620000000800 */
[-CC-:B--2---:R-:W-:Y:S02]  /*0ca0*/  SHF.R.U64 R29, R14, R20.reuse, R5.reuse ;  /* 0x000000140e1d7219 */ /* 0x184fe40000001205 */
[----:B------:R-:W-:-:S05]  /*0cb0*/  SHF.R.U32.HI R5, RZ, R20, R5 ;  /* 0x00000014ff057219 */ /* 0x000fca0000011605 */
[----:B------:R-:W2:Y:S01]  /*0cc0*/  LDC R21, c[0x0][0x638] ;  /* 0x00018e00ff157b82 */ /* 0x000ea20000000800 */
[-CC-:B---3--:R-:W-:Y:S02]  /*0cd0*/  SHF.R.U64 R20, R29, R30.reuse, R5.reuse ;  /* 0x0000001e1d147219 */ /* 0x188fe40000001205 */
[-C--:B------:R-:W-:Y:S02]  /*0ce0*/  SHF.L.U32 R3, R3, R30.reuse, RZ ;  /* 0x0000001e03037219 */ /* 0x080fe400000006ff */
[----:B------:R-:W-:Y:S01]  /*0cf0*/  SHF.R.U32.HI R5, RZ, R30, R5 ;  /* 0x0000001eff057219 */ /* 0x000fe20000011605 */
[----:B------:R-:W-:Y:S01]  /*0d00*/  IMAD.MOV.U32 R4, RZ, RZ, R20 ;  /* 0x000000ffff047224 */ /* 0x000fe200078e0014 */
[----:B------:R-:W-:Y:S01]  /*0d10*/  LOP3.LUT R12, RZ, R3, RZ, 0x33, !PT ;  /* 0x00000003ff0c7212 */ /* 0x000fe200078e33ff */
[----:B------:R-:W3:Y:S01]  /*0d20*/  LDC R25, c[0x0][0x610] ;  /* 0x00018400ff197b82 */ /* 0x000ee20000000800 */
[----:B------:R-:W-:Y:S05]  /*0d30*/  @!P0 BRA `(.L_x_10) ;  /* 0x0000000000288947 */ /* 0x000fea0003800000 */
[----:B------:R-:W4:Y:S02]  /*0d40*/  LDC R3, c[0x0][0x64c] ;  /* 0x00019300ff037b82 */ /* 0x000f240000000800 */
[----:B----4-:R-:W-:-:S05]  /*0d50*/  IADD3 R3, P0, R20, R3, RZ ;  /* 0x0000000314037210 */ /* 0x010fca0007f1e0ff */
        /* <DEDUP_REMOVED lines=8> */
.L_x_10:
[----:B-1----:R-:W-:Y:S01]  /*0de0*/  SHF.R.U64 R4, R4, R15, R5 ;  /* 0x0000000f04047219 */ /* 0x002fe20000001205 */
[----:B0-----:R-:W-:Y:S01]  /*0df0*/  VIADD R5, R26, 0xffffffff ;  /* 0xffffffff1a057836 */ /* 0x001fe20000000000 */
[----:B------:R-:W-:Y:S01]  /*0e00*/  SHF.L.U32 R3, R23, R30, RZ ;  /* 0x0000001e17037219 */ /* 0x000fe200000006ff */
[----:B------:R-:W-:Y:S01]  /*0e10*/  IMAD.MOV.U32 R23, RZ, RZ, R27 ;  /* 0x000000ffff177224 */ /* 0x000fe200078e001b */
[----:B------:R-:W-:Y:S01]  /*0e20*/  LOP3.LUT R12, R29, R12, RZ, 0xc0, !PT ;  /* 0x0000000c1d0c7212 */ /* 0x000fe200078ec0ff */
[----:B------:R-:W-:Y:S01]  /*0e30*/  IMAD.MOV R8, RZ, RZ, -R4 ;  /* 0x000000ffff087224 */ /* 0x000fe200078e0a04 */
[----:B------:R-:W-:-:S03]  /*0e40*/  SEL R7, R7, R24, !P1 ;  /* 0x0000001807077207 */ /* 0x000fc60004800000 */
[----:B------:R-:W-:Y:S01]  /*0e50*/  IMAD R12, R3, R4, R12 ;  /* 0x00000004030c7224 */ /* 0x000fe200078e020c */
[----:B------:R-:W-:Y:S01]  /*0e60*/  LOP3.LUT R4, R14, R5, RZ, 0xc0, !PT ;  /* 0x000000050e047212 */ /* 0x000fe200078ec0ff */
[----:B--2---:R-:W-:Y:S02]  /*0e70*/  IMAD R3, R8, R21, R20 ;  /* 0x0000001508037224 */ /* 0x004fe400078e0214 */
[----:B---3--:R-:W-:Y:S02]  /*0e80*/  IMAD R7, R12, R25, R7 ;  /* 0x000000190c077224 */ /* 0x008fe400078e0207 */
[----:B------:R-:W-:Y:S02]  /*0e90*/  IMAD.MOV.U32 R5, RZ, RZ, 0x1 ;  /* 0x00000001ff057424 */ /* 0x000fe400078e00ff */
[----:B------:R-:W-:-:S03]  /*0ea0*/  IMAD R4, R3, R26, R4 ;  /* 0x0000001a03047224 */ /* 0x000fc600078e0204 */
[----:B------:R-:W-:Y:S02]  /*0eb0*/  PRMT R3, R5, 0x7610, R3 ;  /* 0x0000761005037816 */ /* 0x000fe40000000003 */
[----:B------:R-:W-:Y:S02]  /*0ec0*/  SEL R103, R4, R7, !P1 ;  /* 0x0000000704677207 */ /* 0x000fe40004800000 */
[----:B------:R-:W-:-:S07]  /*0ed0*/  SEL R111, R7, R4, !P1 ;  /* 0x00000004076f7207 */ /* 0x000fce0004800000 */
.L_x_8:
[----:B------:R-:W-:-:S08]  /*0ee0*/  NOP ;  /* 0x0000000000007918 */ /* 0x000fd00000000000 */
[----:B------:R-:W0:Y:S02]  /*0ef0*/  USETMAXREG.TRY_ALLOC.CTAPOOL UP0, 0xe8 ;  /* 0x000000e8000079c8 */ /* 0x000e240008000600 */
[----:B0-----:R-:W-:-:S13]  /*0f00*/  PLOP3.LUT P0, PT, PT, PT, UP0, 0x80, 0x0 ;  /* 0x000000000000781c */ /* 0x001fda0003f0f008 */
[----:B------:R-:W-:Y:S05]  /*0f10*/  @!P0 BRA `(.L_x_8) ;  /* 0xfffffffc00f08947 */ /* 0x000fea000383ffff */
[----:B------:R-:W-:Y:S01]  /*0f20*/  ULDC.64 UR4, c[0x0][0x598] ;  /* 0x0001660000047ab9 */ /* 0x000fe20000000a00 */
[----:B------:R-:W-:Y:S01]  /*0f30*/  ULDC.64 UR36, c[0x0][0x208] ;  /* 0x0000820000247ab9 */ /* 0x000fe20000000a00 */
[----:B------:R-:W-:-:S04]  /*0f40*/  ISETP.NE.U32.AND P0, PT, RZ, UR4, PT ;  /* 0x00000004ff007c0c */ /* 0x000fc8000bf05070 */
[----:B------:R-:W-:-:S13]  /*0f50*/  ISETP.NE.AND.EX P0, PT, RZ, UR5, PT, P0 ;  /* 0x00000005ff007c0c */ /* 0x000fda000bf05300 */
[----:B------:R-:W-:Y:S05]  /*0f60*/  @!P0 BRA `(.L_x_11) ;  /* 0x00000000001c8947 */ /* 0x000fea0003800000 */
[----:B------:R-:W0:Y:S02]  /*0f70*/  LDC.64 R4, c[0x0][0x598] ;  /* 0x00016600ff047b82 */ /* 0x000e240000000a00 */
[----:B0-----:R-:W2:Y:S02]  /*0f80*/  LDG.E.64 R4, desc[UR36][R4.64] ;  /* 0x0000002404047981 */ /* 0x001ea4000c1e1b00 */
[----:B--2---:R-:W-:-:S04]  /*0f90*/  ISETP.NE.U32.AND P0, PT, R4, RZ, PT ;  /* 0x000000ff0400720c */ /* 0x004fc80003f05070 */
[----:B------:R-:W-:-:S13]  /*0fa0*/  ISETP.NE.AND.EX P0, PT, R5, RZ, PT, P0 ;  /* 0x000000ff0500720c */ /* 0x000fda0003f05300 */
[----:B------:R-:W-:Y:S05]  /*0fb0*/  @!P0 BRA `(.L_x_11) ;  /* 0x0000000000088947 */ /* 0x000fea0003800000 */
[----:B------:R0:W5:Y:S01]  /*0fc0*/  LD.E R90, desc[UR36][R4.64] ;  /* 0x00000024045a7980 */ /* 0x000162000c101900 */
[----:B------:R-:W-:Y:S05]  /*0fd0*/  BRA `(.L_x_12) ;  /* 0x0000000000247947 */ /* 0x000fea0003800000 */
.L_x_11:
[----:B------:R-:W-:Y:S02]  /*0fe0*/  ULDC.64 UR4, c[0x0][0x588] ;  /* 0x0001620000047ab9 */ /* 0x000fe40000000a00 */
[----:B------:R-:W-:-:S04]  /*0ff0*/  ISETP.NE.U32.AND P0, PT, RZ, UR4, PT ;  /* 0x00000004ff007c0c */ /* 0x000fc8000bf05070 */
[----:B------:R-:W-:-:S13]  /*1000*/  ISETP.NE.AND.EX P0, PT, RZ, UR5, PT, P0 ;  /* 0x00000005ff007c0c */ /* 0x000fda000bf05300 */
[----:B------:R-:W-:Y:S05]  /*1010*/  @!P0 BRA `(.L_x_13) ;  /* 0x00000000000c8947 */ /* 0x000fea0003800000 */
[----:B------:R-:W0:Y:S02]  /*1020*/  LDC.64 R90, c[0x0][0x588] ;  /* 0x00016200ff5a7b82 */ /* 0x000e240000000a00 */
[----:B0-----:R1:W5:Y:S01]  /*1030*/  LDG.E R90, desc[UR36][R90.64] ;  /* 0x000000245a5a7981 */ /* 0x001362000c1e1900 */
[----:B------:R-:W-:Y:S05]  /*1040*/  BRA `(.L_x_12) ;  /* 0x0000000000087947 */ /* 0x000fea0003800000 */
.L_x_13:
[----:B------:R-:W-:Y:S02]  /*1050*/  ULDC UR4, c[0x0][0x580] ;  /* 0x0001600000047ab9 */ /* 0x000fe40000000800 */
[----:B------:R-:W-:-:S07]  /*1060*/  IMAD.U32 R90, RZ, RZ, UR4 ;  /* 0x00000004ff5a7e24 */ /* 0x000fce000f8e00ff */
.L_x_12:
[----:B------:R-:W-:Y:S02]  /*1070*/  ULDC.64 UR4, c[0x0][0x5a0] ;  /* 0x0001680000047ab9 */ /* 0x000fe40000000a00 */
[----:B------:R-:W-:-:S04]  /*1080*/  ISETP.NE.U32.AND P0, PT, RZ, UR4, PT ;  /* 0x00000004ff007c0c */ /* 0x000fc8000bf05070 */
[----:B------:R-:W-:-:S13]  /*1090*/  ISETP.NE.AND.EX P0, PT, RZ, UR5, PT, P0 ;  /* 0x00000005ff007c0c */ /* 0x000fda000bf05300 */
[----:B------:R-:W-:Y:S05]  /*10a0*/  @!P0 BRA `(.L_x_14) ;  /* 0x00000000001c8947 */ /* 0x000fea0003800000 */
[----:B0-----:R-:W0:Y:S02]  /*10b0*/  LDC.64 R4, c[0x0][0x5a0] ;  /* 0x00016800ff047b82 */ /* 0x001e240000000a00 */
[----:B0-----:R-:W2:Y:S02]  /*10c0*/  LDG.E.64 R4, desc[UR36][R4.64] ;  /* 0x0000002404047981 */ /* 0x001ea4000c1e1b00 */
[----:B--2---:R-:W-:-:S04]  /*10d0*/  ISETP.NE.U32.AND P0, PT, R4, RZ, PT ;  /* 0x000000ff0400720c */ /* 0x004fc80003f05070 */
[----:B------:R-:W-:-:S13]  /*10e0*/  ISETP.NE.AND.EX P0, PT, R5, RZ, PT, P0 ;  /* 0x000000ff0500720c */ /* 0x000fda0003f05300 */
[----:B------:R-:W-:Y:S05]  /*10f0*/  @!P0 BRA `(.L_x_14) ;  /* 0x0000000000088947 */ /* 0x000fea0003800000 */
[----:B-1----:R0:W5:Y:S01]  /*1100*/  LD.E R91, desc[UR36][R4.64] ;  /* 0x00000024045b7980 */ /* 0x002162000c101900 */
[----:B------:R-:W-:Y:S05]  /*1110*/  BRA `(.L_x_15) ;  /* 0x0000000000247947 */ /* 0x000fea0003800000 */
.L_x_14:
[----:B------:R-:W-:Y:S02]  /*1120*/  ULDC.64 UR4, c[0x0][0x590] ;  /* 0x0001640000047ab9 */ /* 0x000fe40000000a00 */
[----:B------:R-:W-:-:S04]  /*1130*/  ISETP.NE.U32.AND P0, PT, RZ, UR4, PT ;  /* 0x00000004ff007c0c */ /* 0x000fc8000bf05070 */
[----:B------:R-:W-:-:S13]  /*1140*/  ISETP.NE.AND.EX P0, PT, RZ, UR5, PT, P0 ;  /* 0x00000005ff007c0c */ /* 0x000fda000bf05300 */
[----:B------:R-:W-:Y:S05]  /*1150*/  @!P0 BRA `(.L_x_16) ;  /* 0x00000000000c8947 */ /* 0x000fea0003800000 */
[----:B0-----:R-:W1:Y:S02]  /*1160*/  LDC.64 R4, c[0x0][0x590] ;  /* 0x00016400ff047b82 */ /* 0x001e640000000a00 */
[----:B-1----:R1:W5:Y:S01]  /*1170*/  LDG.E R91, desc[UR36][R4.64] ;  /* 0x00000024045b7981 */ /* 0x002362000c1e1900 */
[----:B------:R-:W-:Y:S05]  /*1180*/  BRA `(.L_x_15) ;  /* 0x0000000000087947 */ /* 0x000fea0003800000 */
.L_x_16:
[----:B------:R-:W-:Y:S02]  /*1190*/  ULDC UR4, c[0x0][0x584] ;  /* 0x0001610000047ab9 */ /* 0x000fe40000000800 */
[----:B-1----:R-:W-:-:S07]  /*11a0*/  IMAD.U32 R91, RZ, RZ, UR4 ;  /* 0x00000004ff5b7e24 */ /* 0x002fce000f8e00ff */
.L_x_15:
[----:B------:R-:W-:-:S13]  /*11b0*/  LOP3.LUT P0, RZ, R3, 0xff, RZ, 0xc0, !PT ;  /* 0x000000ff03ff7812 */ /* 0x000fda000780c0ff */
[----:B------:R-:W-:Y:S05]  /*11c0*/  @!P0 EXIT ;  /* 0x000000000000894d */ /* 0x000fea0003800000 */
[----:B------:R-:W2:Y:S01]  /*11d0*/  LDC R93, c[0x0][0x658] ;  /* 0x00019600ff5d7b82 */ /* 0x000ea20000000800 */
[----:B------:R-:W-:Y:S01]  /*11e0*/  LOP3.LUT R6, R6, 0x1, RZ, 0xc0, !PT ;  /* 0x0000000106067812 */ /* 0x000fe200078ec0ff */
[----:B------:R-:W-:Y:S01]  /*11f0*/  ULDC.64 UR6, c[0x0][0x288] ;  /* 0x0000a20000067ab9 */ /* 0x000fe20000000a00 */
[----:B------:R-:W-:Y:S01]  /*1200*/  SHF.R.U32.HI R3, RZ, 0x2, R98 ;  /* 0x00000002ff037819 */ /* 0x000fe20000011662 */
[----:B------:R-:W-:Y:S01]  /*1210*/  UIADD3 UR4, UR7, 0x7f, URZ ;  /* 0x0000007f07047890 */ /* 0x000fe2000fffe03f */
[----:B------:R-:W-:Y:S01]  /*1220*/  SHF.R.U32.HI R0, RZ, 0x1, R0 ;  /* 0x00000001ff007819 */ /* 0x000fe20000011600 */
[----:B------:R-:W-:Y:S01]  /*1230*/  IMAD.SHL.U32 R88, R6, 0x40, RZ ;  /* 0x0000004006587824 */ /* 0x000fe200078e00ff */
[----:B------:R-:W-:Y:S01]  /*1240*/  LOP3.LUT R3, R3, 0x7, RZ, 0xc0, !PT ;  /* 0x0000000703037812 */ /* 0x000fe200078ec0ff */
[----:B------:R-:W3:Y:S01]  /*1250*/  LDC.64 R96, c[0x0][0x5c8] ;  /* 0x00017200ff607b82 */ /* 0x000ee20000000a00 */
[----:B------:R-:W-:Y:S01]  /*1260*/  USHF.R.S32.HI UR5, URZ, 0x1f, UR4 ;  /* 0x0000001f3f057899 */ /* 0x000fe20008011404 */
[----:B------:R-:W-:Y:S01]  /*1270*/  LOP3.LUT R0, R0, 0x30, RZ, 0xc0, !PT ;  /* 0x0000003000007812 */ /* 0x000fe200078ec0ff */
[----:B01----:R-:W-:Y:S01]  /*1280*/  IMAD.MOV.U32 R4, RZ, RZ, 0x1 ;  /* 0x00000001ff047424 */ /* 0x003fe200078e00ff */
[--C-:B------:R-:W-:Y:S01]  /*1290*/  LOP3.LUT R88, R88, 0x40, R3.reuse, 0xe2, !PT ;  /* 0x0000004058587812 */ /* 0x100fe200078ee203 */
[----:B------:R-:W-:Y:S01]  /*12a0*/  ULEA.HI UR5, UR5, UR4, URZ, 0x7 ;  /* 0x0000000405057291 */ /* 0x000fe2000f8f383f */
[-C--:B------:R-:W-:Y:S01]  /*12b0*/  IADD3 R3, RZ, -R0.reuse, -R3 ;  /* 0x80000000ff037210 */ /* 0x080fe20007ffe803 */
[----:B------:R-:W-:Y:S01]  /*12c0*/  IMAD.U32 R5, RZ, RZ, UR6 ;  /* 0x00000006ff057e24 */ /* 0x000fe2000f8e00ff */
[----:B------:R-:W0:Y:S01]  /*12d0*/  LDC R100, c[0x0][0x600] ;  /* 0x00018000ff647b82 */ /* 0x000e220000000800 */
[----:B------:R-:W-:Y:S01]  /*12e0*/  LOP3.LUT R88, R88, R0, RZ, 0xfc, !PT ;  /* 0x0000000058587212 */ /* 0x000fe200078efcff */
[----:B------:R-:W-:Y:S01]  /*12f0*/  IMAD.MOV.U32 R0, RZ, RZ, -0x1 ;  /* 0xffffffffff007424 */ /* 0x000fe200078e00ff */
[----:B------:R-:W-:Y:S01]  /*1300*/  USHF.R.S32.HI UR43, URZ, 0x7, UR5 ;  /* 0x000000073f2b7899 */ /* 0x000fe20008011405 */
[----:B------:R-:W-:Y:S01]  /*1310*/  LOP3.LUT R92, R98, 0x3, RZ, 0xc0, !PT ;  /* 0x00000003625c7812 */ /* 0x000fe200078ec0ff */
[----:B------:R-:W-:Y:S01]  /*1320*/  IMAD R3, R6, -0x40, R3 ;  /* 0xffffffc006037824 */ /* 0x000fe200078e0203 */
[----:B------:R-:W-:Y:S01]  /*1330*/  LOP3.LUT R99, R98, 0x80, RZ, 0xc0, !PT ;  /* 0x0000008062637812 */ /* 0x000fe200078ec0ff */
[----:B------:R-:W-:Y:S01]  /*1340*/  UISETP.LT.AND UP0, UPT, UR43, 0x1, UPT ;  /* 0x000000012b00788c */ /* 0x000fe2000bf01270 */
[-C--:B--2---:R-:W-:Y:S01]  /*1350*/  SHF.L.U32 R0, R0, R93.reuse, RZ ;  /* 0x0000005d00007219 */ /* 0x084fe200000006ff */
[----:B------:R-:W-:Y:S01]  /*1360*/  ULDC UR4, c[0x0][0x284] ;  /* 0x0000a10000047ab9 */ /* 0x000fe20000000800 */
[----:B------:R-:W-:Y:S01]  /*1370*/  IMAD R92, R92, -0x2, R5 ;  /* 0xfffffffe5c5c7824 */ /* 0x000fe200078e0205 */
[----:B------:R-:W-:Y:S01]  /*1380*/  USEL UR44, UR43, 0x1, UP0 ;  /* 0x000000012b2c7887 */ /* 0x000fe20008000000 */
[----:B------:R-:W-:Y:S01]  /*1390*/  SHF.L.U32 R93, R4, R93, RZ ;  /* 0x0000005d045d7219 */ /* 0x000fe200000006ff */
[----:B------:R-:W-:Y:S01]  /*13a0*/  IMAD.SHL.U32 R98, R98, 0x2, RZ ;  /* 0x0000000262627824 */ /* 0x000fe200078e00ff */
[----:B------:R-:W-:Y:S01]  /*13b0*/  LOP3.LUT R118, R18, 0x1, RZ, 0xfc, !PT ;  /* 0x0000000112767812 */ /* 0x000fe200078efcff */
[----:B------:R-:W-:Y:S01]  /*13c0*/  VIADD R102, R3, UR4 ;  /* 0x0000000403667c36 */ /* 0x000fe20008000000 */
[C-C-:B---3--:R-:W-:Y:S01]  /*13d0*/  SHF.L.U64.HI R94, R96.reuse, 0x7, R97.reuse ;  /* 0x00000007605e7819 */ /* 0x148fe20000010261 */
[----:B------:R-:W-:Y:S01]  /*13e0*/  IMAD.MOV.U32 R89, RZ, RZ, RZ ;  /* 0x000000ffff597224 */ /* 0x000fe200078e00ff */
[C---:B------:R-:W-:Y:S01]  /*13f0*/  SHF.L.U64.HI R95, R96.reuse, 0x3, R97 ;  /* 0x00000003605f7819 */ /* 0x040fe20000010261 */
[C---:B------:R-:W-:Y:S01]  /*1400*/  IMAD.SHL.U32 R97, R96.reuse, 0x80, RZ ;  /* 0x0000008060617824 */ /* 0x040fe200078e00ff */
[----:B------:R-:W-:Y:S01]  /*1410*/  SHF.R.U32.HI R99, RZ, 0x7, R99 ;  /* 0x00000007ff637819 */ /* 0x000fe20000011663 */
[----:B------:R-:W-:Y:S01]  /*1420*/  IMAD.SHL.U32 R96, R96, 0x8, RZ ;  /* 0x0000000860607824 */ /* 0x000fe200078e00ff */
[----:B------:R-:W-:Y:S01]  /*1430*/  LOP3.LUT R101, RZ, R0, RZ, 0x33, !PT ;  /* 0x00000000ff657212 */ /* 0x000fe200078e33ff */
[----:B------:R-:W-:Y:S01]  /*1440*/  UIADD3 UR44, UR43, -UR44, URZ ;  /* 0x8000002c2b2c7290 */ /* 0x000fe2000fffe03f */
[----:B0-----:R-:W-:Y:S01]  /*1450*/  VIADD R100, R100, 0xffffffff ;  /* 0xffffffff64647836 */ /* 0x001fe20000000000 */
[----:B------:R-:W-:Y:S01]  /*1460*/  UMOV UR40, URZ ;  /* 0x0000003f00287c82 */ /* 0x000fe20008000000 */
[----:B------:R-:W-:-:S09]  /*1470*/  UMOV UR42, URZ ;  /* 0x0000003f002a7c82 */ /* 0x000fd20008000000 */
.L_x_160:
[----:B0-----:R-:W0:Y:S01]  /*1480*/  SHFL.IDX PT, R0, R99, RZ, 0x1f ;  /* 0x00001fff63007589 */ /* 0x001e2200000e0000 */
[----:B-1----:R-:W1:Y:S01]  /*1490*/  S2UR UR7, SR_CgaCtaId ;  /* 0x00000000000779c3 */ /* 0x002e620000008800 */
[----:B------:R-:W-:Y:S01]  /*14a0*/  UMOV UR6, 0x400 ;  /* 0x0000040000067882 */ /* 0x000fe20000000000 */
[----:B0-----:R-:W-:Y:S01]  /*14b0*/  R2UR UR4, R0 ;  /* 0x00000000000472ca */ /* 0x001fe200000e0000 */
[----:B-1----:R-:W-:-:S12]  /*14c0*/  ULEA UR6, UR7, UR6, 0x18 ;  /* 0x0000000607067291 */ /* 0x002fd8000f8ec03f */
[----:B------:R-:W-:-:S04]  /*14d0*/  ULEA.HI UR5, UR4, UR4, URZ, 0x1 ;  /* 0x0000000404057291 */ /* 0x000fc8000f8f083f */
[----:B------:R-:W-:-:S04]  /*14e0*/  ULOP3.LUT UR5, UR5, 0x7fffe, URZ, 0xc0, !UPT ;  /* 0x0007fffe05057892 */ /* 0x000fc8000f8ec03f */
[----:B------:R-:W-:-:S03]  /*14f0*/  UIADD3 UR5, UR4, -UR5, URZ ;  /* 0x8000000504057290 */ /* 0x000fc6000fffe03f */
[----:B------:R-:W-:Y:S01]  /*1500*/  ULDC UR4, c[0x0][0x28c] ;  /* 0x0000a30000047ab9 */ /* 0x000fe20000000800 */
[----:B------:R-:W-:Y:S01]  /*1510*/  ULEA UR5, UR5, UR6, 0xd ;  /* 0x0000000605057291 */ /* 0x000fe2000f8e683f */
[----:B------:R-:W-:-:S03]  /*1520*/  ISETP.LT.AND P0, PT, RZ, UR4, PT ;  /* 0x00000004ff007c0c */ /* 0x000fc6000bf01270 */
[----:B------:R-:W-:-:S04]  /*1530*/  UIADD3 UR5, UR5, 0x100, URZ ;  /* 0x0000010005057890 */ /* 0x000fc8000fffe03f */
[----:B------:R-:W-:-:S04]  /*1540*/  USHF.R.U32.HI UR5, URZ, 0x4, UR5 ;  /* 0x000000043f057899 */ /* 0x000fc80008011605 */
[----:B------:R-:W-:-:S04]  /*1550*/  ULOP3.LUT UR5, UR5, 0x3fff, URZ, 0xc0, !UPT ;  /* 0x00003fff05057892 */ /* 0x000fc8000f8ec03f */
[----:B------:R-:W-:Y:S01]  /*1560*/  ULOP3.LUT UR45, UR5, 0x10000, URZ, 0xfc, !UPT ;  /* 0x00010000052d7892 */ /* 0x000fe2000f8efc3f */
[----:B--2345:R-:W-:Y:S11]  /*1570*/  @P0 BRA `(.L_x_17) ;  /* 0x0000000000400947 */ /* 0x03cff60003800000 */
[----:B------:R-:W-:Y:S01]  /*1580*/  MOV R0, 0x0 ;  /* 0x0000000000007802 */ /* 0x000fe20000000f00 */
[----:B------:R-:W-:Y:S01]  /*1590*/  ULDC.64 UR4, c[0x4][0x68] ;  /* 0x01001a0000047ab9 */ /* 0x000fe20000000a00 */
[----:B------:R-:W-:Y:S01]  /*15a0*/  ULDC.64 UR6, c[0x4][0x8] ;  /* 0x0100020000067ab9 */ /* 0x000fe20000000a00 */
[----:B------:R-:W-:Y:S01]  /*15b0*/  IMAD.U32 R4, RZ, RZ, UR4 ;  /* 0x00000004ff047e24 */ /* 0x000fe2000f8e00ff */
[----:B------:R0:W1:Y:S01]  /*15c0*/  LDC.64 R14, c[0x4][R0] ;  /* 0x01000000000e7b82 */ /* 0x0000620000000a00 */
[----:B------:R-:W-:Y:S01]  /*15d0*/  IMAD.U32 R5, RZ, RZ, UR5 ;  /* 0x00000005ff057e24 */ /* 0x000fe2000f8e00ff */
[----:B------:R-:W-:Y:S01]  /*15e0*/  ULDC.64 UR4, c[0x4][0x70] ;  /* 0x01001c0000047ab9 */ /* 0x000fe20000000a00 */
[----:B------:R-:W-:Y:S02]  /*15f0*/  IMAD.U32 R10, RZ, RZ, UR6 ;  /* 0x00000006ff0a7e24 */ /* 0x000fe4000f8e00ff */
[----:B------:R-:W-:Y:S02]  /*1600*/  IMAD.U32 R6, RZ, RZ, UR4 ;  /* 0x00000004ff067e24 */ /* 0x000fe4000f8e00ff */
[----:B------:R-:W-:-:S02]  /*1610*/  IMAD.U32 R7, RZ, RZ, UR5 ;  /* 0x00000005ff077e24 */ /* 0x000fc4000f8e00ff */
[----:B------:R-:W-:Y:S02]  /*1620*/  IMAD.U32 R11, RZ, RZ, UR7 ;  /* 0x00000007ff0b7e24 */ /* 0x000fe4000f8e00ff */
[----:B------:R-:W-:Y:S02]  /*1630*/  IMAD.MOV.U32 R8, RZ, RZ, 0x1e1 ;  /* 0x000001e1ff087424 */ /* 0x000fe400078e00ff */
[----:B------:R-:W-:Y:S02]  /*1640*/  IMAD.MOV.U32 R12, RZ, RZ, 0x1 ;  /* 0x00000001ff0c7424 */ /* 0x000fe400078e00ff */
[----:B0-----:R-:W-:-:S07]  /*1650*/  IMAD.MOV.U32 R13, RZ, RZ, RZ ;  /* 0x000000ffff0d7224 */ /* 0x001fce00078e00ff */
[----:B------:R-:W-:-:S07]  /*1660*/  LEPC R20, `(.L_x_17) ;  /* 0x000000001014794e */ /* 0x000fce0000000000 */
[----:B-1---5:R-:W-:Y:S05]  /*1670*/  CALL.ABS.NOINC R14 ;  /* 0x000000000e007343 */ /* 0x022fea0003c00000 */
.L_x_17:
[----:B------:R-:W-:-:S13]  /*1680*/  ISETP.NE.AND P0, PT, R118, 0x3, PT ;  /* 0x000000037600780c */ /* 0x000fda0003f05270 */
[----:B------:R-:W-:Y:S05]  /*1690*/  @!P0 BRA `(.L_x_18) ;  /* 0x0000000000048947 */ /* 0x000fea0003800000 */
[----:B------:R-:W-:Y:S01]  /*16a0*/  BPT.TRAP 0x1 ;  /* 0x000000040000795c */ /* 0x000fe20000300000 */
.L_x_18:
[----:B------:R-:W0:Y:S01]  /*16b0*/  S2UR UR5, SR_CgaCtaId ;  /* 0x00000000000579c3 */ /* 0x000e220000008800 */
[----:B------:R-:W-:Y:S01]  /*16c0*/  UMOV UR4, 0x400 ;  /* 0x0000040000047882 */ /* 0x000fe20000000000 */
[----:B------:R-:W-:Y:S02]  /*16d0*/  IMAD.U32 R0, RZ, RZ, UR40 ;  /* 0x00000028ff007e24 */ /* 0x000fe4000f8e00ff */
[----:B------:R-:W-:-:S03]  /*16e0*/  IMAD.U32 R3, RZ, RZ, UR42 ;  /* 0x0000002aff037e24 */ /* 0x000fc6000f8e00ff */
[----:B------:R-:W-:Y:S01]  /*16f0*/  SHF.L.U32 R0, R0, 0x1f, RZ ;  /* 0x0000001f00007819 */ /* 0x000fe200000006ff */
[----:B0-----:R-:W-:-:S06]  /*1700*/  ULEA UR4, UR5, UR4, 0x18 ;  /* 0x0000000405047291 */ /* 0x001fcc000f8ec03f */
[----:B------:R-:W-:-:S04]  /*1710*/  IMAD.U32 R6, RZ, RZ, UR4 ;  /* 0x00000004ff067e24 */ /* 0x000fc8000f8e00ff */
[----:B------:R-:W-:-:S04]  /*1720*/  IMAD R3, R3, 0x8, R6 ;  /* 0x0000000803037824 */ /* 0x000fc800078e0206 */
[----:B------:R0:W1:Y:S01]  /*1730*/  SYNCS.PHASECHK.TRANS64.TRYWAIT P1, [R3+URZ], R0 ;  /* 0x00000000030075a7 */ /* 0x000062000802017f */
[----:B------:R-:W-:Y:S05]  /*1740*/  @!P0 BRA `(.L_x_19) ;  /* 0x0000000000048947 */ /* 0x000fea0003800000 */
[----:B------:R-:W-:Y:S01]  /*1750*/  BPT.TRAP 0x1 ;  /* 0x000000040000795c */ /* 0x000fe20000300000 */
.L_x_19:
[----:B------:R-:W-:-:S05]  /*1760*/  IMAD.U32 R4, RZ, RZ, UR44 ;  /* 0x0000002cff047e24 */ /* 0x000fca000f8e00ff */
[----:B------:R-:W-:Y:S01]  /*1770*/  ISETP.GE.AND P2, PT, R4, 0x1, PT ;  /* 0x000000010400780c */ /* 0x000fe20003f46270 */
[----:B-1----:R-:W-:-:S12]  /*1780*/  @P1 BRA `(.L_x_20) ;  /* 0x0000000000081947 */ /* 0x002fd80003800000 */
[----:B------:R-:W1:Y:S02]  /*1790*/  SYNCS.PHASECHK.TRANS64.TRYWAIT P1, [R3+URZ], R0 ;  /* 0x00000000030075a7 */ /* 0x000e64000802017f */
[----:B-1----:R-:W-:Y:S05]  /*17a0*/  @!P1 BRA `(.L_x_21) ;  /* 0x0000007800389947 */ /* 0x002fea0003800000 */
.L_x_20:
[----:B------:R-:W-:Y:S05]  /*17b0*/  WARPSYNC.ALL ;  /* 0x0000000000007948 */ /* 0x000fea0003800000 */
[----:B------:R-:W-:Y:S01]  /*17c0*/  R2UR UR4, R6 ;  /* 0x00000000060472ca */ /* 0x000fe200000e0000 */
[----:B------:R-:W-:Y:S01]  /*17d0*/  ULEA UR8, UR42, UR45, 0xc ;  /* 0x0000002d2a087291 */ /* 0x000fe2000f8e603f */
[----:B------:R-:W-:Y:S01]  /*17e0*/  WARPGROUP.ARRIVE ;  /* 0x00000000000079c5 */ /* 0x000fe20000000000 */
[----:B------:R-:W-:Y:S01]  /*17f0*/  UMOV UR9, 0x40000040 ;  /* 0x4000004000097882 */ /* 0x000fe20000000000 */
[----:B------:R-:W-:Y:S01]  /*1800*/  UMOV UR11, 0x40000040 ;  /* 0x40000040000b7882 */ /* 0x000fe20000000000 */
[----:B------:R-:W-:Y:S01]  /*1810*/  UIADD3 UR12, UR8, 0x400, URZ ;  /* 0x00000400080c7890 */ /* 0x000fe2000fffe03f */
[----:B------:R-:W-:Y:S01]  /*1820*/  UMOV UR15, UR11 ;  /* 0x0000000b000f7c82 */ /* 0x000fe20008000000 */
[----:B------:R-:W-:Y:S01]  /*1830*/  UMOV UR13, 0x40000040 ;  /* 0x40000040000d7882 */ /* 0x000fe20000000000 */
[----:B------:R-:W-:-:S05]  /*1840*/  UIADD3 UR5, UR8, 0x402, URZ ;  /* 0x0000040208057890 */ /* 0x000fca000fffe03f */
[----:B------:R-:W-:-:S04]  /*1850*/  UIADD3 UR4, UR4, 0x20100, URZ ;  /* 0x0002010004047890 */ /* 0x000fc8000fffe03f */
[----:B------:R-:W-:-:S04]  /*1860*/  USHF.R.U32.HI UR4, URZ, 0x4, UR4 ;  /* 0x000000043f047899 */ /* 0x000fc80008011604 */
[----:B------:R-:W-:-:S04]  /*1870*/  ULOP3.LUT UR4, UR4, 0x3fff, URZ, 0xc0, !UPT ;  /* 0x00003fff04047892 */ /* 0x000fc8000f8ec03f */
[----:B------:R-:W-:-:S04]  /*1880*/  ULOP3.LUT UR4, UR4, 0x10000, URZ, 0xfc, !UPT ;  /* 0x0001000004047892 */ /* 0x000fc8000f8efc3f */
[----:B------:R-:W-:-:S07]  /*1890*/  ULEA UR6, UR42, UR4, 0xa ;  /* 0x000000042a067291 */ /* 0x000fce000f8e503f */
[----:B------:R-:W-:Y:S02]  /*18a0*/  UMOV UR10, UR6 ;  /* 0x00000006000a7c82 */ /* 0x000fe40008000000 */
[----:B------:R-:W-:Y:S01]  /*18b0*/  HGMMA.64x64x16.F32.BF16 R56, gdesc[UR8], RZ, !UPT, gsb0 ;  /* 0x00e00000083879f0 */ /* 0x000fe2000c0018ff */
[----:B------:R-:W-:Y:S01]  /*18c0*/  UMOV UR14, UR10 ;  /* 0x0000000a000e7c82 */ /* 0x000fe20008000000 */
[----:B------:R-:W-:Y:S01]  /*18d0*/  UIADD3 UR10, UR6, 0x206, URZ ;  /* 0x00000206060a7890 */ /* 0x000fe2000fffe03f */
[----:B------:R-:W-:Y:S01]  /*18e0*/  UMOV UR9, 0x40000040 ;  /* 0x4000004000097882 */ /* 0x000fe20000000000 */
[----:B------:R-:W-:Y:S01]  /*18f0*/  UMOV UR11, 0x40000040 ;  /* 0x40000040000b7882 */ /* 0x000fe20000000000 */
[----:B------:R-:W-:Y:S02]  /*1900*/  WARPGROUP.DEPBAR.LE gsb0, 0x0 ;  /* 0x00008000000079c5 */ /* 0x000fe40000010000 */
[----:B------:R-:W-:-:S06]  /*1910*/  WARPGROUP.ARRIVE ;  /* 0x00000000000079c5 */ /* 0x000fcc0000000000 */
[----:B------:R-:W-:Y:S01]  /*1920*/  HGMMA.64x64x16.F32.BF16 R24, gdesc[UR12], RZ, !UPT, gsb0 ;  /* 0x00e000000c1879f0 */ /* 0x000fe2000c0018ff */
[----:B------:R-:W-:Y:S02]  /*1930*/  UIADD3 UR12, UR8, 0x2, URZ ;  /* 0x00000002080c7890 */ /* 0x000fe4000fffe03f */
[----:B------:R-:W-:Y:S01]  /*1940*/  UIADD3 UR14, UR6, 0x2, URZ ;  /* 0x00000002060e7890 */ /* 0x000fe2000fffe03f */
[----:B------:R-:W-:Y:S01]  /*1950*/  UMOV UR13, 0x40000040 ;  /* 0x40000040000d7882 */ /* 0x000fe20000000000 */
[----:B------:R-:W-:Y:S01]  /*1960*/  UMOV UR15, 0x40000040 ;  /* 0x40000040000f7882 */ /* 0x000fe20000000000 */
[----:B------:R-:W-:Y:S02]  /*1970*/  WARPGROUP.DEPBAR.LE gsb0, 0x0 ;  /* 0x00008000000079c5 */ /* 0x000fe40000010000 */
[----:B------:R-:W-:-:S06]  /*1980*/  WARPGROUP.ARRIVE ;  /* 0x00000000000079c5 */ /* 0x000fcc0000000000 */
[----:B------:R-:W-:Y:S01]  /*1990*/  HGMMA.64x64x16.F32.BF16 R56, gdesc[UR12], R56, gsb0 ;  /* 0x00e000000c3879f0 */ /* 0x000fe20008001838 */
[----:B------:R-:W-:Y:S01]  /*19a0*/  UMOV UR12, UR5 ;  /* 0x00000005000c7c82 */ /* 0x000fe20008000000 */
[----:B------:R-:W-:Y:S01]  /*19b0*/  UMOV UR13, 0x40000040 ;  /* 0x40000040000d7882 */ /* 0x000fe20000000000 */
[----:B------:R-:W-:Y:S01]  /*19c0*/  UIADD3 UR5, UR8, 0x404, URZ ;  /* 0x0000040408057890 */ /* 0x000fe2000fffe03f */
[----:B------:R-:W-:Y:S02]  /*19d0*/  WARPGROUP.DEPBAR.LE gsb0, 0x0 ;  /* 0x00008000000079c5 */ /* 0x000fe40000010000 */
[----:B------:R-:W-:-:S06]  /*19e0*/  WARPGROUP.ARRIVE ;  /* 0x00000000000079c5 */ /* 0x000fcc0000000000 */
[----:B------:R-:W-:Y:S01]  /*19f0*/  HGMMA.64x64x16.F32.BF16 R24, gdesc[UR12], R24, gsb0 ;  /* 0x00e000000c1879f0 */ /* 0x000fe20008001818 */
        /* <DEDUP_REMOVED lines=56> */
[----:B------:R-:W-:Y:S01]  /*1d80*/  UIADD3 UR6, UR8, 0xc06, URZ ;  /* 0x00000c0608067890 */ /* 0x000fe2000fffe03f */
[----:B------:R-:W-:Y:S02]  /*1d90*/  WARPGROUP.DEPBAR.LE gsb0, 0x0 ;  /* 0x00008000000079c5 */ /* 0x000fe40000010000 */
[----:B------:R-:W-:-:S06]  /*1da0*/  WARPGROUP.ARRIVE ;  /* 0x00000000000079c5 */ /* 0x000fcc0000000000 */
[----:B------:R-:W-:Y:S01]  /*1db0*/  HGMMA.64x64x16.F32.BF16 R56, gdesc[UR12], R56, gsb0 ;  /* 0x00e000000c3879f0 */ /* 0x000fe20008001838 */
[----:B------:R-:W-:Y:S01]  /*1dc0*/  UMOV UR12, UR5 ;  /* 0x00000005000c7c82 */ /* 0x000fe20008000000 */
[----:B------:R-:W-:Y:S01]  /*1dd0*/  UMOV UR13, 0x40000040 ;  /* 0x40000040000d7882 */ /* 0x000fe20000000000 */
[----:B------:R-:W-:-:S07]  /*1de0*/  UIADD3 UR5, UR8, 0x806, URZ ;  /* 0x0000080608057890 */ /* 0x000fce000fffe03f */
[----:B------:R-:W-:Y:S01]  /*1df0*/  UMOV UR8, UR5 ;  /* 0x0000000500087c82 */ /* 0x000fe20008000000 */
[----:B------:R-:W-:Y:S02]  /*1e00*/  WARPGROUP.DEPBAR.LE gsb0, 0x0 ;  /* 0x00008000000079c5 */ /* 0x000fe40000010000 */
[----:B------:R-:W-:-:S06]  /*1e10*/  WARPGROUP.ARRIVE ;  /* 0x00000000000079c5 */ /* 0x000fcc0000000000 */
[----:B------:R-:W-:Y:S03]  /*1e20*/  HGMMA.64x64x16.F32.BF16 R24, gdesc[UR12], R24, gsb0 ;  /* 0x00e000000c1879f0 */ /* 0x000fe60008001818 */
[----:B------:R-:W-:Y:S02]  /*1e30*/  WARPGROUP.DEPBAR.LE gsb0, 0x0 ;  /* 0x00008000000079c5 */ /* 0x000fe40000010000 */
[----:B------:R-:W-:-:S06]  /*1e40*/  WARPGROUP.ARRIVE ;  /* 0x00000000000079c5 */ /* 0x000fcc0000000000 */
[----:B------:R-:W-:Y:S01]  /*1e50*/  HGMMA.64x64x16.F32.BF16 R56, gdesc[UR8], R56, gsb0 ;  /* 0x00e00000083879f0 */ /* 0x000fe20008001838 */
[----:B------:R-:W-:Y:S01]  /*1e60*/  UMOV UR8, UR6 ;  /* 0x0000000600087c82 */ /* 0x000fe20008000000 */
[----:B------:R-:W-:Y:S01]  /*1e70*/  UMOV UR9, 0x40000040 ;  /* 0x4000004000097882 */ /* 0x000fe20000000000 */
[----:B------:R-:W-:Y:S02]  /*1e80*/  WARPGROUP.DEPBAR.LE gsb0, 0x0 ;  /* 0x00008000000079c5 */ /* 0x000fe40000010000 */
[----:B------:R-:W-:-:S06]  /*1e90*/  WARPGROUP.ARRIVE ;  /* 0x00000000000079c5 */ /* 0x000fcc0000000000 */
[----:B------:R-:W-:Y:S03]  /*1ea0*/  HGMMA.64x64x16.F32.BF16 R24, gdesc[UR8], R24, gsb0 ;  /* 0x00e00000081879f0 */ /* 0x000fe60008001818 */
[----:B------:R-:W-:Y:S02]  /*1eb0*/  WARPGROUP.DEPBAR.LE gsb0, 0x0 ;  /* 0x00008000000079c5 */ /* 0x000fe40000010000 */
[----:B------:R-:W-:Y:S05]  /*1ec0*/  @!P2 BRA `(.L_x_22) ;  /* 0x000000080058a947 */ /* 0x000fea0003800000 */
[----:B------:R-:W-:Y:S01]  /*1ed0*/  UIADD3 UR5, UR42, 0x1, URZ ;  /* 0x000000012a057890 */ /* 0x000fe2000fffe03f */
[----:B01----:R-:W-:Y:S02]  /*1ee0*/  IMAD.U32 R0, RZ, RZ, UR44 ;  /* 0x0000002cff007e24 */ /* 0x003fe4000f8e00ff */
[----:B------:R-:W-:Y:S01]  /*1ef0*/  IMAD.U32 R3, RZ, RZ, UR42 ;  /* 0x0000002aff037e24 */ /* 0x000fe2000f8e00ff */
[----:B------:R-:W-:-:S04]  /*1f00*/  UISETP.NE.AND UP0, UPT, UR5, 0x2, UPT ;  /* 0x000000020500788c */ /* 0x000fc8000bf05270 */
[----:B------:R-:W-:Y:S02]  /*1f10*/  USEL UR6, URZ, 0x1, UP0 ;  /* 0x000000013f067887 */ /* 0x000fe40008000000 */
[----:B------:R-:W-:Y:S02]  /*1f20*/  USEL UR5, UR5, URZ, UP0 ;  /* 0x0000003f05057287 */ /* 0x000fe40008000000 */
[----:B------:R-:W-:-:S06]  /*1f30*/  ULOP3.LUT UR6, UR40, UR6, URZ, 0x3c, !UPT ;  /* 0x0000000628067292 */ /* 0x000fcc000f8e3c3f */
[----:B------:R-:W-:-:S07]  /*1f40*/  IMAD.U32 R7, RZ, RZ, UR6 ;  /* 0x00000006ff077e24 */ /* 0x000fce000f8e00ff */
.L_x_29:
[----:B------:R-:W-:Y:S05]  /*1f50*/  @!P0 BRA `(.L_x_23) ;  /* 0x0000000000048947 */ /* 0x000fea0003800000 */
[----:B------:R-:W-:Y:S01]  /*1f60*/  BPT.TRAP 0x1 ;  /* 0x000000040000795c */ /* 0x000fe20000300000 */
.L_x_23:
[----:B------:R-:W0:Y:S01]  /*1f70*/  S2UR UR7, SR_CgaCtaId ;  /* 0x00000000000779c3 */ /* 0x000e220000008800 */
[----:B------:R-:W-:Y:S01]  /*1f80*/  UMOV UR6, 0x400 ;  /* 0x0000040000067882 */ /* 0x000fe20000000000 */
[----:B------:R-:W-:Y:S01]  /*1f90*/  IMAD.U32 R5, RZ, RZ, UR5 ;  /* 0x00000005ff057e24 */ /* 0x000fe2000f8e00ff */
[----:B------:R-:W-:Y:S01]  /*1fa0*/  SHF.L.U32 R4, R7, 0x1f, RZ ;  /* 0x0000001f07047819 */ /* 0x000fe200000006ff */
[----:B0-----:R-:W-:-:S06]  /*1fb0*/  ULEA UR6, UR7, UR6, 0x18 ;  /* 0x0000000607067291 */ /* 0x001fcc000f8ec03f */
[----:B------:R-:W-:-:S04]  /*1fc0*/  IMAD.U32 R6, RZ, RZ, UR6 ;  /* 0x00000006ff067e24 */ /* 0x000fc8000f8e00ff */
[----:B------:R-:W-:-:S04]  /*1fd0*/  IMAD R5, R5, 0x8, R6 ;  /* 0x0000000805057824 */ /* 0x000fc800078e0206 */
[----:B------:R0:W1:Y:S01]  /*1fe0*/  SYNCS.PHASECHK.TRANS64.TRYWAIT P1, [R5+URZ], R4 ;  /* 0x00000004050075a7 */ /* 0x000062000802017f */
[----:B------:R-:W-:Y:S05]  /*1ff0*/  @!P0 BRA `(.L_x_24) ;  /* 0x0000000000048947 */ /* 0x000fea0003800000 */
[----:B------:R-:W-:Y:S01]  /*2000*/  BPT.TRAP 0x1 ;  /* 0x000000040000795c */ /* 0x000fe20000300000 */
.L_x_24:
[----:B-1----:R-:W-:Y:S05]  /*2010*/  @P1 BRA `(.L_x_25) ;  /* 0x0000000000081947 */ /* 0x002fea0003800000 */
[----:B------:R-:W1:Y:S02]  /*2020*/  SYNCS.PHASECHK.TRANS64.TRYWAIT P1, [R5+URZ], R4 ;  /* 0x00000004050075a7 */ /* 0x000e64000802017f */
[----:B-1----:R-:W-:Y:S05]  /*2030*/  @!P1 BRA `(.L_x_26) ;  /* 0x0000007000289947 */ /* 0x002fea0003800000 */
.L_x_25:
[----:B------:R-:W-:Y:S01]  /*2040*/  ULEA UR8, UR5, UR4, 0xa ;  /* 0x0000000405087291 */ /* 0x000fe2000f8e503f */
[----:B------:R-:W-:Y:S01]  /*2050*/  WARPGROUP.ARRIVE ;  /* 0x00000000000079c5 */ /* 0x000fe20000000000 */
[----:B------:R-:W-:Y:S01]  /*2060*/  ULEA UR6, UR5, UR45, 0xc ;  /* 0x0000002d05067291 */ /* 0x000fe2000f8e603f */
[----:B------:R-:W-:Y:S01]  /*2070*/  UMOV UR15, 0x40000040 ;  /* 0x40000040000f7882 */ /* 0x000fe20000000000 */
[----:B------:R-:W-:Y:S02]  /*2080*/  UMOV UR13, 0x40000040 ;  /* 0x40000040000d7882 */ /* 0x000fe40000000000 */
[----:B------:R-:W-:Y:S01]  /*2090*/  UIADD3 UR7, UR6, 0x400, URZ ;  /* 0x0000040006077890 */ /* 0x000fe2000fffe03f */
[----:B------:R-:W-:Y:S02]  /*20a0*/  UMOV UR14, UR8 ;  /* 0x00000008000e7c82 */ /* 0x000fe40008000000 */
[----:B------:R-:W-:Y:S01]  /*20b0*/  UMOV UR12, UR6 ;  /* 0x00000006000c7c82 */ /* 0x000fe20008000000 */
[----:B------:R-:W-:Y:S01]  /*20c0*/  UIADD3 UR10, UR8, 0x206, URZ ;  /* 0x00000206080a7890 */ /* 0x000fe2000fffe03f */
[----:B------:R-:W-:Y:S01]  /*20d0*/  HGMMA.64x64x16.F32.BF16 R56, gdesc[UR12], R56, gsb0 ;  /* 0x00e000000c3879f0 */ /* 0x000fe20008001838 */
[----:B------:R-:W-:Y:S01]  /*20e0*/  UMOV UR13, 0x40000040 ;  /* 0x40000040000d7882 */ /* 0x000fe20000000000 */
[----:B------:R-:W-:Y:S01]  /*20f0*/  UMOV UR12, UR7 ;  /* 0x00000007000c7c82 */ /* 0x000fe20008000000 */
[----:B------:R-:W-:Y:S01]  /*2100*/  UIADD3 UR7, UR6, 0x402, URZ ;  /* 0x0000040206077890 */ /* 0x000fe2000fffe03f */
[----:B------:R-:W-:Y:S01]  /*2110*/  UMOV UR11, 0x40000040 ;  /* 0x40000040000b7882 */ /* 0x000fe20000000000 */
[----:B------:R-:W-:Y:S01]  /*2120*/  UMOV UR9, 0x40000040 ;  /* 0x4000004000097882 */ /* 0x000fe20000000000 */
[----:B------:R-:W-:-:S02]  /*2130*/  WARPGROUP.DEPBAR.LE gsb0, 0x0 ;  /* 0x00008000000079c5 */ /* 0x000fc40000010000 */
        /* <DEDUP_REMOVED lines=71> */
[----:B------:R-:W-:Y:S02]  /*25b0*/  UIADD3 UR8, UR6, 0x806, URZ ;  /* 0x0000080606087890 */ /* 0x000fe4000fffe03f */
[----:B------:R-:W-:Y:S01]  /*25c0*/  UIADD3 UR6, UR6, 0xc06, URZ ;  /* 0x00000c0606067890 */ /* 0x000fe2000fffe03f */
        /* <DEDUP_REMOVED lines=18> */
[----:B------:R-:W-:Y:S01]  /*26f0*/  BPT.TRAP 0x1 ;  /* 0x000000040000795c */ /* 0x000fe20000300000 */
.L_x_27:
[----:B------:R-:W-:-:S13]  /*2700*/  ISETP.NE.AND P1, PT, R19, RZ, PT ;  /* 0x000000ff1300720c */ /* 0x000fda0003f25270 */
[----:B01----:R-:W-:-:S04]  /*2710*/  @P1 IMAD R4, R3, 0x8, R6 ;  /* 0x0000000803041824 */ /* 0x003fc800078e0206 */
[----:B------:R-:W-:-:S05]  /*2720*/  @P1 VIADD R5, R4, 0x10 ;  /* 0x0000001004051836 */ /* 0x000fca0000000000 */
[----:B------:R-:W-:-:S04]  /*2730*/  @P1 PRMT R5, R22, 0x654, R5 ;  /* 0x0000065416051816 */ /* 0x000fc80000000005 */
[----:B------:R0:W-:Y:S01]  /*2740*/  @P1 SYNCS.ARRIVE.TRANS64.RED.A1T0 RZ, [R5+URZ], RZ ;  /* 0x000000ff05ff19a7 */ /* 0x0001e2000810043f */
[----:B------:R-:W-:-:S13]  /*2750*/  ISETP.GT.U32.AND P1, PT, R18, 0x1, PT ;  /* 0x000000011200780c */ /* 0x000fda0003f24070 */
[----:B0-----:R-:W-:Y:S05]  /*2760*/  @P1 BRA `(.L_x_28) ;  /* 0x0000000000041947 */ /* 0x001fea0003800000 */
[----:B------:R-:W-:Y:S01]  /*2770*/  BPT.TRAP 0x1 ;  /* 0x000000040000795c */ /* 0x000fe20000300000 */
.L_x_28:
[----:B------:R-:W-:Y:S01]  /*2780*/  UIADD3 UR5, UR5, 0x1, URZ ;  /* 0x0000000105057890 */ /* 0x000fe2000fffe03f */
[C---:B------:R-:W-:Y:S01]  /*2790*/  ISETP.GT.AND P2, PT, R0.reuse, 0x1, PT ;  /* 0x000000010000780c */ /* 0x040fe20003f44270 */
[----:B------:R-:W-:Y:S02]  /*27a0*/  VIADD R3, R3, 0x1 ;  /* 0x0000000103037836 */ /* 0x000fe40000000000 */
[----:B------:R-:W-:Y:S01]  /*27b0*/  UISETP.NE.AND UP0, UPT, UR5, 0x2, UPT ;  /* 0x000000020500788c */ /* 0x000fe2000bf05270 */
[----:B------:R-:W-:Y:S02]  /*27c0*/  VIADD R0, R0, 0xffffffff ;  /* 0xffffffff00007836 */ /* 0x000fe40000000000 */
[C---:B------:R-:W-:Y:S01]  /*27d0*/  ISETP.NE.AND P1, PT, R3.reuse, 0x2, PT ;  /* 0x000000020300780c */ /* 0x040fe20003f25270 */
[----:B------:R-:W-:Y:S02]  /*27e0*/  USEL UR6, URZ, 0x1, UP0 ;  /* 0x000000013f067887 */ /* 0x000fe40008000000 */
[----:B------:R-:W-:Y:S01]  /*27f0*/  USEL UR5, UR5, URZ, UP0 ;  /* 0x0000003f05057287 */ /* 0x000fe20008000000 */
[----:B------:R-:W-:-:S03]  /*2800*/  SEL R3, R3, RZ, P1 ;  /* 0x000000ff03037207 */ /* 0x000fc60000800000 */
[----:B------:R-:W-:Y:S01]  /*2810*/  LOP3.LUT R7, R7, UR6, RZ, 0x3c, !PT ;  /* 0x0000000607077c12 */ /* 0x000fe2000f8e3cff */
[----:B------:R-:W-:Y:S07]  /*2820*/  @P2 BRA `(.L_x_29) ;  /* 0xfffffff400c82947 */ /* 0x000fee000383ffff */
.L_x_22:
[----:B01----:R-:W0:Y:S02]  /*2830*/  LDC R0, c[0x0][0x28c] ;  /* 0x0000a300ff007b82 */ /* 0x003e240000000800 */
[----:B0-----:R-:W-:-:S13]  /*2840*/  ISETP.GE.AND P1, PT, R0, 0x1, PT ;  /* 0x000000010000780c */ /* 0x001fda0003f26270 */
[----:B------:R-:W-:Y:S05]  /*2850*/  @!P1 BRA `(.L_x_30) ;  /* 0x0000000000389947 */ /* 0x000fea0003800000 */
[----:B------:R-:W-:Y:S05]  /*2860*/  @!P0 BRA `(.L_x_31) ;  /* 0x0000000000048947 */ /* 0x000fea0003800000 */
[----:B------:R-:W-:Y:S01]  /*2870*/  BPT.TRAP 0x1 ;  /* 0x000000040000795c */ /* 0x000fe20000300000 */
.L_x_31:
[----:B------:R-:W-:-:S13]  /*2880*/  ISETP.NE.AND P0, PT, R19, RZ, PT ;  /* 0x000000ff1300720c */ /* 0x000fda0003f05270 */
[----:B------:R-:W-:-:S05]  /*2890*/  VOTEU.ANY UP0, P0 ;  /* 0x00000000003f7886 */ /* 0x000fca0000000100 */
[----:B------:R-:W-:-:S06]  /*28a0*/  @UP0 UIADD3 UR4, UR44, UR42, URZ ;  /* 0x0000002a2c040290 */ /* 0x000fcc000fffe03f */
[----:B------:R-:W-:-:S04]  /*28b0*/  IMAD.U32 R0, RZ, RZ, UR4 ;  /* 0x00000004ff007e24 */ /* 0x000fc8000f8e00ff */
[----:B------:R-:W-:-:S05]  /*28c0*/  @P0 IMAD.SHL.U32 R0, R0, 0x8, RZ ;  /* 0x0000000800000824 */ /* 0x000fca00078e00ff */
[----:B------:R-:W-:-:S04]  /*28d0*/  @P0 LOP3.LUT R0, R0, 0x8, RZ, 0xc0, !PT ;  /* 0x0000000800000812 */ /* 0x000fc800078ec0ff */
[----:B------:R-:W-:-:S04]  /*28e0*/  @P0 IADD3 R3, R6, 0x10, R0 ;  /* 0x0000001006030810 */ /* 0x000fc80007ffe000 */
[----:B------:R-:W-:-:S04]  /*28f0*/  @P0 PRMT R3, R22, 0x654, R3 ;  /* 0x0000065416030816 */ /* 0x000fc80000000003 */
[----:B------:R0:W-:Y:S01]  /*2900*/  @P0 SYNCS.ARRIVE.TRANS64.RED.A1T0 RZ, [R3+URZ], RZ ;  /* 0x000000ff03ff09a7 */ /* 0x0001e2000810043f */
[----:B------:R-:W-:-:S13]  /*2910*/  ISETP.GT.U32.AND P0, PT, R18, 0x1, PT ;  /* 0x000000011200780c */ /* 0x000fda0003f04070 */
[----:B0-----:R-:W-:Y:S05]  /*2920*/  @P0 BRA `(.L_x_30) ;  /* 0x0000000000040947 */ /* 0x001fea0003800000 */
[----:B------:R-:W-:Y:S01]  /*2930*/  BPT.TRAP 0x1 ;  /* 0x000000040000795c */ /* 0x000fe20000300000 */
.L_x_30:
[----:B------:R-:W-:Y:S01]  /*2940*/  IMAD.SHL.U32 R103, R103, 0x40, RZ ;  /* 0x0000004067677824 */ /* 0x000fe200078e00ff */
[----:B------:R-:W-:Y:S01]  /*2950*/  ULDC UR6, c[0x0][0x288] ;  /* 0x0000a20000067ab9 */ /* 0x000fe20000000800 */
[----:B------:R-:W-:Y:S01]  /*2960*/  SHF.R.S32.HI R21, RZ, 0x1f, R23 ;  /* 0x0000001fff157819 */ /* 0x000fe20000011417 */
[----:B------:R-:W-:Y:S01]  /*2970*/  IMAD.SHL.U32 R3, R111, 0x100, RZ ;  /* 0x000001006f037824 */ /* 0x000fe200078e00ff */
[----:B------:R-:W-:Y:S01]  /*2980*/  ULDC.64 UR4, c[0x0][0x5d0] ;  /* 0x0001740000047ab9 */ /* 0x000fe20000000a00 */
[----:B------:R-:W-:Y:S01]  /*2990*/  LOP3.LUT R10, R103, 0x6, R98, 0xf8, !PT ;  /* 0x00000006670a7812 */ /* 0x000fe200078ef862 */
[----:B------:R-:W-:Y:S01]  /*29a0*/  IMAD.WIDE R110, R111, 0x100, R88 ;  /* 0x000001006f6e7825 */ /* 0x000fe200078e0258 */
[----:B------:R-:W-:Y:S01]  /*29b0*/  ISETP.GE.AND P0, PT, R103, UR6, PT ;  /* 0x0000000667007c0c */ /* 0x000fe2000bf06270 */
[----:B------:R-:W-:Y:S01]  /*29c0*/  ULDC UR6, c[0x0][0x284] ;  /* 0x0000a10000067ab9 */ /* 0x000fe20000000800 */
[----:B------:R-:W-:Y:S01]  /*29d0*/  SHF.R.S32.HI R11, RZ, 0x1f, R10 ;  /* 0x0000001fff0b7819 */ /* 0x000fe2000001140a */
[----:B------:R-:W-:Y:S01]  /*29e0*/  IMAD R0, R21, UR4, RZ ;  /* 0x0000000415007c24 */ /* 0x000fe2000f8e02ff */
[----:B------:R-:W-:-:S03]  /*29f0*/  ISETP.GE.OR P0, PT, R3, UR6, P0 ;  /* 0x0000000603007c0c */ /* 0x000fc60008706670 */
[C---:B------:R-:W-:Y:S02]  /*2a00*/  IMAD R7, R23.reuse, UR5, R0 ;  /* 0x0000000517077c24 */ /* 0x040fe4000f8e0200 */
[----:B------:R-:W-:Y:S01]  /*2a10*/  IMAD.WIDE.U32 R4, R23, UR4, R10 ;  /* 0x0000000417047c25 */ /* 0x000fe2000f8e000a */
[----:B------:R-:W-:-:S03]  /*2a20*/  ULDC.64 UR4, c[0x0][0x5c8] ;  /* 0x0001720000047ab9 */ /* 0x000fc60000000a00 */
[----:B------:R-:W-:Y:S02]  /*2a30*/  IMAD R9, R111, UR4, RZ ;  /* 0x000000046f097c24 */ /* 0x000fe4000f8e02ff */
[----:B------:R-:W-:Y:S02]  /*2a40*/  IMAD.IADD R5, R5, 0x1, R7 ;  /* 0x0000000105057824 */ /* 0x000fe400078e0207 */
[C---:B------:R-:W-:Y:S02]  /*2a50*/  IMAD R9, R110.reuse, UR5, R9 ;  /* 0x000000056e097c24 */ /* 0x040fe4000f8e0209 */
[----:B------:R-:W-:-:S04]  /*2a60*/  IMAD.WIDE.U32 R112, R110, UR4, R4 ;  /* 0x000000046e707c25 */ /* 0x000fc8000f8e0004 */
[----:B------:R-:W-:Y:S01]  /*2a70*/  IMAD.MOV.U32 R0, RZ, RZ, -0x1 ;  /* 0xffffffffff007424 */ /* 0x000fe200078e00ff */
[----:B------:R-:W-:Y:S06]  /*2a80*/  @P0 BRA `(.L_x_32) ;  /* 0x0000004800980947 */ /* 0x000fec0003800000 */
[----:B-----5:R-:W-:Y:S01]  /*2a90*/  FSETP.NEU.AND P1, PT, R91, RZ, PT ;  /* 0x000000ff5b00720b */ /* 0x020fe20003f2d000 */
[----:B------:R-:W-:Y:S01]  /*2aa0*/  IMAD.IADD R4, R92, 0x1, -R103 ;  /* 0x000000015c047824 */ /* 0x000fe200078e0a67 */
[----:B------:R-:W-:Y:S01]  /*2ab0*/  BSSY B0, `(.L_x_32) ;  /* 0x00004a3000007945 */ /* 0x000fe20003800000 */
[----:B------:R-:W-:Y:S02]  /*2ac0*/  IMAD.IADD R3, R102, 0x1, -R3 ;  /* 0x0000000166037824 */ /* 0x000fe400078e0a03 */
[----:B------:R-:W-:Y:S01]  /*2ad0*/  IMAD.IADD R115, R113, 0x1, R9 ;  /* 0x0000000171737824 */ /* 0x000fe200078e0209 */
[----:B------:R-:W-:-:S04]  /*2ae0*/  ISETP.GT.AND P6, PT, R4, RZ, PT ;  /* 0x000000ff0400720c */ /* 0x000fc80003fc4270 */
[----:B------:R-:W-:-:S03]  /*2af0*/  ISETP.GT.AND P0, PT, R3, RZ, P6 ;  /* 0x000000ff0300720c */ /* 0x000fc60003704270 */
[----:B------:R-:W-:Y:S10]  /*2b00*/  @!P1 BRA `(.L_x_33) ;  /* 0x0000003400089947 */ /* 0x000ff40003800000 */
[----:B------:R-:W0:Y:S01]  /*2b10*/  LDC.64 R14, c[0x0][0x5b8] ;  /* 0x00016e00ff0e7b82 */ /* 0x000e220000000a00 */
[----:B------:R-:W-:-:S07]  /*2b20*/  ULDC.64 UR4, c[0x0][0x5c0] ;  /* 0x0001700000047ab9 */ /* 0x000fce0000000a00 */
[----:B------:R-:W1:Y:S08]  /*2b30*/  LDC.64 R108, c[0x0][0x5b0] ;  /* 0x00016c00ff6c7b82 */ /* 0x000e700000000a00 */
[----:B------:R-:W2:Y:S01]  /*2b40*/  LDC.64 R12, c[0x0][0x5a8] ;  /* 0x00016a00ff0c7b82 */ /* 0x000ea20000000a00 */
[-C--:B0-----:R-:W-:Y:S02]  /*2b50*/  IMAD R6, R21, R14.reuse, RZ ;  /* 0x0000000e15067224 */ /* 0x081fe400078e02ff */
[----:B------:R-:W-:-:S04]  /*2b60*/  IMAD.WIDE.U32 R106, R23, R14, R10 ;  /* 0x0000000e176a7225 */ /* 0x000fc800078e000a */
[----:B------:R-:W-:Y:S02]  /*2b70*/  IMAD R103, R23, R15, R6 ;  /* 0x0000000f17677224 */ /* 0x000fe400078e0206 */
[-C--:B-1----:R-:W-:Y:S02]  /*2b80*/  IMAD R5, R111, R108.reuse, RZ ;  /* 0x0000006c6f057224 */ /* 0x082fe400078e02ff */
[----:B------:R-:W-:Y:S02]  /*2b90*/  IMAD.IADD R105, R107, 0x1, R103 ;  /* 0x000000016b697824 */ /* 0x000fe400078e0267 */
[----:B------:R-:W-:Y:S02]  /*2ba0*/  IMAD.MOV.U32 R104, RZ, RZ, R106 ;  /* 0x000000ffff687224 */ /* 0x000fe400078e006a */
[C---:B------:R-:W-:Y:S02]  /*2bb0*/  IMAD R113, R110.reuse, R109, R5 ;  /* 0x0000006d6e717224 */ /* 0x040fe400078e0205 */
[----:B------:R-:W-:-:S04]  /*2bc0*/  IMAD.WIDE.U32 R6, R110, R108, R104 ;  /* 0x0000006c6e067225 */ /* 0x000fc800078e0068 */
[----:B------:R-:W-:Y:S01]  /*2bd0*/  IMAD.IADD R5, R7, 0x1, R113 ;  /* 0x0000000107057824 */ /* 0x000fe200078e0271 */
[----:B--2---:R-:W-:-:S04]  /*2be0*/  LEA R8, P1, R6, R12, 0x1 ;  /* 0x0000000c06087211 */ /* 0x004fc800078208ff */
[----:B------:R-:W-:-:S05]  /*2bf0*/  LEA.HI.X R9, R6, R13, R5, 0x1, P1 ;  /* 0x0000000d06097211 */ /* 0x000fca00008f0c05 */
[----:B------:R0:W2:Y:S01]  /*2c00*/  @P0 LDG.E.LTC128B.U16 R5, desc[UR36][R8.64] ;  /* 0x0000002408050981 */ /* 0x0000a2000c1e1520 */
[----:B------:R-:W-:Y:S01]  /*2c10*/  ISETP.GT.AND P4, PT, R4, 0x1, PT ;  /* 0x000000010400780c */ /* 0x000fe20003f84270 */
[----:B------:R-:W-:Y:S01]  /*2c20*/  IMAD.WIDE.U32 R6, R110, R108, R10 ;  /* 0x0000006c6e067225 */ /* 0x000fe200078e000a */
[----:B------:R-:W-:Y:S02]  /*2c30*/  BSSY B1, `(.L_x_34) ;  /* 0x0000013000017945 */ /* 0x000fe40003800000 */
[----:B------:R-:W-:Y:S01]  /*2c40*/  P2R R119, PR, RZ, 0x10 ;  /* 0x00000010ff777803 */ /* 0x000fe20000000000 */
[----:B------:R-:W-:Y:S02]  /*2c50*/  IMAD.IADD R7, R113, 0x1, R7 ;  /* 0x0000000171077824 */ /* 0x000fe400078e0207 */
[----:B------:R-:W-:Y:S02]  /*2c60*/  IMAD.SHL.U32 R114, R108, 0x8, RZ ;  /* 0x000000086c727824 */ /* 0x000fe400078e00ff */
[----:B------:R-:W-:-:S04]  /*2c70*/  IMAD.WIDE.U32 R6, R23, R14, R6 ;  /* 0x0000000e17067225 */ /* 0x000fc800078e0006 */
[----:B------:R-:W-:Y:S01]  /*2c80*/  IMAD.IADD R7, R103, 0x1, R7 ;  /* 0x0000000167077824 */ /* 0x000fe200078e0207 */
[----:B0-----:R-:W-:-:S04]  /*2c90*/  LEA R8, P2, R6, R12, 0x1 ;  /* 0x0000000c06087211 */ /* 0x001fc800078408ff */
[----:B------:R-:W-:Y:S01]  /*2ca0*/  LEA.HI.X R9, R6, R13, R7, 0x1, P2 ;  /* 0x0000000d06097211 */ /* 0x000fe200010f0c07 */
[----:B--2---:R-:W-:-:S04]  /*2cb0*/  IMAD.U32 R20, R5, 0x10000, RZ ;  /* 0x0001000005147824 */ /* 0x004fc800078e00ff */
[----:B------:R-:W-:Y:S01]  /*2cc0*/  FMUL R15, R20, R91 ;  /* 0x0000005b140f7220 */ /* 0x000fe20000400000 */
[----:B------:R-:W-:-:S03]  /*2cd0*/  LEA R20, P1, R112, UR4, 0x1 ;  /* 0x0000000470147c11 */ /* 0x000fc6000f8208ff */
[----:B------:R-:W-:Y:S01]  /*2ce0*/  FFMA R15, R56, R90, R15 ;  /* 0x0000005a380f7223 */ /* 0x000fe2000000000f */
[----:B------:R-:W-:Y:S02]  /*2cf0*/  LEA.HI.X R21, R112, UR5, R115, 0x1, P1 ;  /* 0x0000000570157c11 */ /* 0x000fe400088f0c73 */
[----:B------:R-:W-:Y:S02]  /*2d00*/  ISETP.GT.AND P1, PT, R3, RZ, P4 ;  /* 0x000000ff0300720c */ /* 0x000fe40002724270 */
[----:B------:R-:W-:Y:S02]  /*2d10*/  F2FP.BF16.F32.PACK_AB R15, RZ, R15 ;  /* 0x0000000fff0f723e */ /* 0x000fe400000010ff */
[----:B------:R-:W-:-:S03]  /*2d20*/  SHF.L.U64.HI R115, R108, 0x3, R109 ;  /* 0x000000036c737819 */ /* 0x000fc6000001026d */
[----:B------:R0:W-:Y:S06]  /*2d30*/  @P0 STG.E.U16 desc[UR36][R20.64], R15 ;  /* 0x0000000f14000986 */ /* 0x0001ec000c101524 */
[----:B------:R-:W-:Y:S05]  /*2d40*/  @!P1 BRA `(.L_x_35) ;  /* 0x0000000000049947 */ /* 0x000fea0003800000 */
[----:B------:R1:W5:Y:S02]  /*2d50*/  LDG.E.LTC128B.U16 R5, desc[UR36][R8.64+0x2] ;  /* 0x0000022408057981 */ /* 0x000364000c1e1520 */
.L_x_35:
[----:B------:R-:W-:Y:S05]  /*2d60*/  BSYNC B1 ;  /* 0x0000000000017941 */ /* 0x000fea0003800000 */
.L_x_34:
[----:B------:R-:W-:Y:S01]  /*2d70*/  IMAD.WIDE.U32 R116, R110, R108, R114 ;  /* 0x0000006c6e747225 */ /* 0x000fe200078e0072 */
[----:B------:R-:W-:Y:S02]  /*2d80*/  ISETP.GT.AND P0, PT, R3, 0x8, P6 ;  /* 0x000000080300780c */ /* 0x000fe40003704270 */
[C---:B0----5:R-:W-:Y:S01]  /*2d90*/  PRMT R15, R5.reuse, 0x7610, R15 ;  /* 0x00007610050f7816 */ /* 0x061fe2000000000f */
[----:B------:R-:W-:Y:S01]  /*2da0*/  IMAD.U32 R6, R5, 0x10000, RZ ;  /* 0x0001000005067824 */ /* 0x000fe200078e00ff */
[----:B------:R-:W-:Y:S01]  /*2db0*/  IADD3 R7, P2, R106, R116, RZ ;  /* 0x000000746a077210 */ /* 0x000fe20007f5e0ff */
[----:B------:R-:W-:Y:S02]  /*2dc0*/  IMAD.IADD R113, R113, 0x1, R117 ;  /* 0x0000000171717824 */ /* 0x000fe400078e0275 */
[----:B------:R-:W-:Y:S02]  /*2dd0*/  FMUL R6, R6, R91 ;  /* 0x0000005b06067220 */ /* 0x000fe40000400000 */
[----:B------:R-:W-:-:S02]  /*2de0*/  IMAD.X R56, R113, 0x1, R105, P2 ;  /* 0x0000000171387824 */ /* 0x000fc400010e0669 */
[----:B------:R-:W-:Y:S01]  /*2df0*/  FFMA R57, R57, R90, R6 ;  /* 0x0000005a39397223 */ /* 0x000fe20000000006 */
[----:B------:R-:W-:-:S04]  /*2e00*/  LEA R6, P2, R7, R12, 0x1 ;  /* 0x0000000c07067211 */ /* 0x000fc800078408ff */
[----:B------:R-:W-:Y:S02]  /*2e10*/  F2FP.BF16.F32.PACK_AB R57, RZ, R57 ;  /* 0x00000039ff39723e */ /* 0x000fe400000010ff */
[----:B------:R-:W-:-:S03]  /*2e20*/  LEA.HI.X R7, R7, R13, R56, 0x1, P2 ;  /* 0x0000000d07077211 */ /* 0x000fc600010f0c38 */
[----:B------:R0:W-:Y:S04]  /*2e30*/  @P1 STG.E.U16 desc[UR36][R20.64+0x2], R57 ;  /* 0x0000023914001986 */ /* 0x0001e8000c101524 */
[----:B------:R-:W2:Y:S01]  /*2e40*/  @P0 LDG.E.LTC128B.U16 R15, desc[UR36][R6.64] ;  /* 0x00000024060f0981 */ /* 0x000ea2000c1e1520 */
[----:B------:R-:W-:Y:S01]  /*2e50*/  IMAD.SHL.U32 R121, R96, 0x2, RZ ;  /* 0x0000000260797824 */ /* 0x000fe200078e00ff */
[----:B------:R-:W-:Y:S01]  /*2e60*/  IADD3 R116, P1, R10, R116, RZ ;  /* 0x000000740a747210 */ /* 0x000fe20007f3e0ff */
[----:B------:R-:W-:Y:S01]  /*2e70*/  BSSY B1, `(.L_x_36) ;  /* 0x0000011000017945 */ /* 0x000fe20003800000 */
[----:B------:R-:W-:Y:S02]  /*2e80*/  SHF.L.U64.HI R123, R96, 0x1, R95 ;  /* 0x00000001607b7819 */ /* 0x000fe4000001025f */
[----:B------:R-:W-:Y:S01]  /*2e90*/  IADD3 R112, P2, R121, R20, RZ ;  /* 0x0000001479707210 */ /* 0x000fe20007f5e0ff */
[----:B------:R-:W-:Y:S01]  /*2ea0*/  IMAD.X R117, R11, 0x1, R113, P1 ;  /* 0x000000010b757824 */ /* 0x000fe200008e0671 */
[----:B------:R-:W-:-:S03]  /*2eb0*/  ISETP.GT.AND P1, PT, R3, 0x8, P4 ;  /* 0x000000080300780c */ /* 0x000fc60002724270 */
[----:B------:R-:W-:Y:S02]  /*2ec0*/  IMAD.X R113, R123, 0x1, R21, P2 ;  /* 0x000000017b717824 */ /* 0x000fe400010e0615 */
[----:B------:R-:W-:-:S04]  /*2ed0*/  IMAD.WIDE.U32 R116, R23, R14, R116 ;  /* 0x0000000e17747225 */ /* 0x000fc800078e0074 */
[----:B0-----:R-:W-:Y:S02]  /*2ee0*/  IMAD.IADD R57, R103, 0x1, R117 ;  /* 0x0000000167397824 */ /* 0x001fe400078e0275 */
[----:B--2---:R-:W-:-:S04]  /*2ef0*/  IMAD.U32 R56, R15, 0x10000, RZ ;  /* 0x000100000f387824 */ /* 0x004fc800078e00ff */
[----:B------:R-:W-:Y:S01]  /*2f00*/  FMUL R5, R56, R91 ;  /* 0x0000005b38057220 */ /* 0x000fe20000400000 */
[----:B------:R-:W-:-:S03]  /*2f10*/  LEA R56, P3, R116, R12, 0x1 ;  /* 0x0000000c74387211 */ /* 0x000fc600078608ff */
[----:B------:R-:W-:Y:S01]  /*2f20*/  FFMA R5, R58, R90, R5 ;  /* 0x0000005a3a057223 */ /* 0x000fe20000000005 */
[----:B------:R-:W-:-:S04]  /*2f30*/  LEA.HI.X R57, R116, R13, R57, 0x1, P3 ;  /* 0x0000000d74397211 */ /* 0x000fc800018f0c39 */
[----:B------:R-:W-:-:S05]  /*2f40*/  F2FP.BF16.F32.PACK_AB R5, RZ, R5 ;  /* 0x00000005ff05723e */ /* 0x000fca00000010ff */
[----:B------:R0:W-:Y:S01]  /*2f50*/  @P0 STG.E.U16 desc[UR36][R112.64], R5 ;  /* 0x0000000570000986 */ /* 0x0001e2000c101524 */
[----:B------:R-:W-:Y:S05]  /*2f60*/  @!P1 BRA `(.L_x_37) ;  /* 0x0000000000049947 */ /* 0x000fea0003800000 */
[----:B------:R2:W5:Y:S02]  /*2f70*/  LDG.E.LTC128B.U16 R15, desc[UR36][R56.64+0x2] ;  /* 0x00000224380f7981 */ /* 0x000564000c1e1520 */
.L_x_37:
[----:B------:R-:W-:Y:S05]  /*2f80*/  BSYNC B1 ;  /* 0x0000000000017941 */ /* 0x000fea0003800000 */
.L_x_36:
[----:B-----5:R-:W-:Y:S01]  /*2f90*/  IMAD.U32 R6, R15, 0x10000, RZ ;  /* 0x000100000f067824 */ /* 0x020fe200078e00ff */
[----:B------:R-:W-:Y:S01]  /*2fa0*/  ISETP.GT.AND P4, PT, R4, 0x8, PT ;  /* 0x000000080400780c */ /* 0x000fe20003f84270 */
[----:B------:R-:W-:Y:S01]  /*2fb0*/  IMAD.MOV.U32 R58, RZ, RZ, R112 ;  /* 0x000000ffff3a7224 */ /* 0x000fe200078e0070 */
[----:B------:R-:W-:Y:S01]  /*2fc0*/  BSSY B1, `(.L_x_38) ;  /* 0x000000b000017945 */ /* 0x000fe20003800000 */
[----:B------:R-:W-:Y:S01]  /*2fd0*/  FMUL R6, R6, R91 ;  /* 0x0000005b06067220 */ /* 0x000fe20000400000 */
[----:B------:R-:W-:Y:S02]  /*2fe0*/  ISETP.GT.AND P0, PT, R3, RZ, P4 ;  /* 0x000000ff0300720c */ /* 0x000fe40002704270 */
[----:B------:R-:W-:Y:S01]  /*2ff0*/  P2R R117, PR, RZ, 0x10 ;  /* 0x00000010ff757803 */ /* 0x000fe20000000000 */
[----:B------:R-:W-:Y:S01]  /*3000*/  FFMA R6, R59, R90, R6 ;  /* 0x0000005a3b067223 */ /* 0x000fe20000000006 */
[----:B------:R-:W-:Y:S01]  /*3010*/  IMAD.MOV.U32 R59, RZ, RZ, R113 ;  /* 0x000000ffff3b7224 */ /* 0x000fe200078e0071 */
[----:B------:R-:W-:-:S03]  /*3020*/  PRMT R116, R15, 0x7610, R116 ;  /* 0x000076100f747816 */ /* 0x000fc60000000074 */
[----:B------:R-:W-:-:S05]  /*3030*/  F2FP.BF16.F32.PACK_AB R6, RZ, R6 ;  /* 0x00000006ff06723e */ /* 0x000fca00000010ff */
[----:B------:R3:W-:Y:S01]  /*3040*/  @P1 STG.E.U16 desc[UR36][R58.64+0x2], R6 ;  /* 0x000002063a001986 */ /* 0x0007e2000c101524 */
[----:B------:R-:W-:Y:S05]  /*3050*/  @!P0 BRA `(.L_x_39) ;  /* 0x0000000000048947 */ /* 0x000fea0003800000 */
[----:B------:R4:W5:Y:S02]  /*3060*/  LDG.E.LTC128B.U16 R116, desc[UR36][R8.64+0x10] ;  /* 0x0000102408747981 */ /* 0x000964000c1e1520 */
.L_x_39:
[----:B------:R-:W-:Y:S05]  /*3070*/  BSYNC B1 ;  /* 0x0000000000017941 */ /* 0x000fea0003800000 */
.L_x_38:
[----:B---3-5:R-:W-:Y:S01]  /*3080*/  IMAD.U32 R6, R116, 0x10000, RZ ;  /* 0x0001000074067824 */ /* 0x028fe200078e00ff */
[C---:B0-----:R-:W-:Y:S01]  /*3090*/  SHF.L.U64.HI R5, R97.reuse, 0x1, R94 ;  /* 0x0000000161057819 */ /* 0x041fe2000001025e */
[----:B------:R-:W-:Y:S01]  /*30a0*/  IMAD.SHL.U32 R15, R97, 0x2, RZ ;  /* 0x00000002610f7824 */ /* 0x000fe200078e00ff */
[----:B------:R-:W-:Y:S01]  /*30b0*/  ISETP.GT.AND P3, PT, R4, 0x9, PT ;  /* 0x000000090400780c */ /* 0x000fe20003f64270 */
[----:B------:R-:W-:Y:S01]  /*30c0*/  FMUL R7, R6, R91 ;  /* 0x0000005b06077220 */ /* 0x000fe20000400000 */
[----:B------:R-:W-:Y:S02]  /*30d0*/  BSSY B1, `(.L_x_40) ;  /* 0x000000a000017945 */ /* 0x000fe40003800000 */
[----:B------:R-:W-:Y:S01]  /*30e0*/  IADD3 R6, P1, P2, R15, R20, R121 ;  /* 0x000000140f067210 */ /* 0x000fe20007a3e079 */
[----:B------:R-:W-:Y:S01]  /*30f0*/  FFMA R60, R60, R90, R7 ;  /* 0x0000005a3c3c7223 */ /* 0x000fe20000000007 */
[----:B------:R-:W-:Y:S02]  /*3100*/  P2R R120, PR, RZ, 0x8 ;  /* 0x00000008ff787803 */ /* 0x000fe40000000000 */
[----:B------:R-:W-:-:S02]  /*3110*/  IADD3.X R7, R5, R21, R123, P1, P2 ;  /* 0x0000001505077210 */ /* 0x000fc40000fe447b */
[----:B------:R-:W-:Y:S02]  /*3120*/  F2FP.BF16.F32.PACK_AB R60, RZ, R60 ;  /* 0x0000003cff3c723e */ /* 0x000fe400000010ff */
[----:B------:R-:W-:-:S03]  /*3130*/  ISETP.GT.AND P1, PT, R3, RZ, P3 ;  /* 0x000000ff0300720c */ /* 0x000fc60001f24270 */
[----:B------:R0:W-:Y:S10]  /*3140*/  @P0 STG.E.U16 desc[UR36][R20.64+0x10], R60 ;  /* 0x0000103c14000986 */ /* 0x0001f4000c101524 */
[----:B------:R-:W-:Y:S05]  /*3150*/  @!P1 BRA `(.L_x_41) ;  /* 0x0000000000049947 */ /* 0x000fea0003800000 */
[----:B------:R3:W5:Y:S02]  /*3160*/  LDG.E.LTC128B.U16 R116, desc[UR36][R8.64+0x12] ;  /* 0x0000122408747981 */ /* 0x000764000c1e1520 */
.L_x_41:
[----:B------:R-:W-:Y:S05]  /*3170*/  BSYNC B1 ;  /* 0x0000000000017941 */ /* 0x000fea0003800000 */
.L_x_40:
[----:B0----5:R-:W-:Y:S01]  /*3180*/  IMAD.U32 R60, R116, 0x10000, RZ ;  /* 0x00010000743c7824 */ /* 0x021fe200078e00ff */
[----:B------:R-:W-:Y:S01]  /*3190*/  ISETP.GT.AND P0, PT, R3, 0x8, P4 ;  /* 0x000000080300780c */ /* 0x000fe20002704270 */
[----:B------:R-:W-:Y:S02]  /*31a0*/  BSSY B1, `(.L_x_42) ;  /* 0x0000007000017945 */ /* 0x000fe40003800000 */
[----:B------:R-:W-:-:S04]  /*31b0*/  FMUL R60, R60, R91 ;  /* 0x0000005b3c3c7220 */ /* 0x000fc80000400000 */
[----:B------:R-:W-:-:S05]  /*31c0*/  FFMA R60, R61, R90, R60 ;  /* 0x0000005a3d3c7223 */ /* 0x000fca000000003c */
[----:B------:R-:W-:-:S05]  /*31d0*/  F2FP.BF16.F32.PACK_AB R60, RZ, R60 ;  /* 0x0000003cff3c723e */ /* 0x000fca00000010ff */
[----:B------:R0:W-:Y:S01]  /*31e0*/  @P1 STG.E.U16 desc[UR36][R20.64+0x12], R60 ;  /* 0x0000123c14001986 */ /* 0x0001e2000c101524 */
[----:B------:R-:W-:Y:S05]  /*31f0*/  @!P0 BRA `(.L_x_43) ;  /* 0x0000000000048947 */ /* 0x000fea0003800000 */
[----:B------:R0:W5:Y:S02]  /*3200*/  LDG.E.LTC128B.U16 R116, desc[UR36][R56.64+0x10] ;  /* 0x0000102438747981 */ /* 0x000164000c1e1520 */
.L_x_43:
[----:B------:R-:W-:Y:S05]  /*3210*/  BSYNC B1 ;  /* 0x0000000000017941 */ /* 0x000fea0003800000 */
.L_x_42:
        /* <DEDUP_REMOVED lines=9> */
.L_x_45:
[----:B------:R-:W-:Y:S05]  /*32b0*/  BSYNC B1 ;  /* 0x0000000000017941 */ /* 0x000fea0003800000 */
.L_x_44:
[----:B-----5:R-:W-:Y:S01]  /*32c0*/  IMAD.U32 R60, R116, 0x10000, RZ ;  /* 0x00010000743c7824 */ /* 0x020fe200078e00ff */
[----:B------:R-:W-:Y:S01]  /*32d0*/  IADD3 R123, P0, R110, 0x80, RZ ;  /* 0x000000806e7b7810 */ /* 0x000fe20007f1e0ff */
[----:B------:R-:W-:Y:S01]  /*32e0*/  BSSY B1, `(.L_x_46) ;  /* 0x000000b000017945 */ /* 0x000fe20003800000 */
[----:B------:R-:W-:Y:S01]  /*32f0*/  ISETP.GT.AND P2, PT, R4, 0x10, PT ;  /* 0x000000100400780c */ /* 0x000fe20003f44270 */
[----:B------:R-:W-:Y:S02]  /*3300*/  FMUL R60, R60, R91 ;  /* 0x0000005b3c3c7220 */ /* 0x000fe40000400000 */
[----:B------:R-:W-:Y:S01]  /*3310*/  IMAD.X R111, RZ, RZ, R111, P0 ;  /* 0x000000ffff6f7224 */ /* 0x000fe200000e066f */
[----:B------:R-:W-:Y:S01]  /*3320*/  ISETP.GT.AND P0, PT, R3, RZ, P2 ;  /* 0x000000ff0300720c */ /* 0x000fe20001704270 */
[----:B------:R-:W-:Y:S01]  /*3330*/  FFMA R60, R63, R90, R60 ;  /* 0x0000005a3f3c7223 */ /* 0x000fe2000000003c */
[----:B------:R-:W-:-:S04]  /*3340*/  P2R R121, PR, RZ, 0x4 ;  /* 0x00000004ff797803 */ /* 0x000fc80000000000 */
[----:B------:R-:W-:-:S05]  /*3350*/  F2FP.BF16.F32.PACK_AB R60, RZ, R60 ;  /* 0x0000003cff3c723e */ /* 0x000fca00000010ff */
[----:B------:R0:W-:Y:S02]  /*3360*/  @P1 STG.E.U16 desc[UR36][R58.64+0x12], R60 ;  /* 0x0000123c3a001986 */ /* 0x0001e4000c101524 */
[----:B------:R-:W-:Y:S05]  /*3370*/  @!P0 BRA `(.L_x_47) ;  /* 0x0000000000048947 */ /* 0x000fea0003800000 */
[----:B------:R0:W5:Y:S02]  /*3380*/  LDG.E.LTC128B.U16 R116, desc[UR36][R8.64+0x20] ;  /* 0x0000202408747981 */ /* 0x000164000c1e1520 */
.L_x_47:
[----:B------:R-:W-:Y:S05]  /*3390*/  BSYNC B1 ;  /* 0x0000000000017941 */ /* 0x000fea0003800000 */
.L_x_46:
[----:B0----5:R-:W-:Y:S01]  /*33a0*/  IMAD.U32 R60, R116, 0x10000, RZ ;  /* 0x00010000743c7824 */ /* 0x021fe200078e00ff */
[----:B------:R-:W-:Y:S01]  /*33b0*/  ISETP.GT.AND P1, PT, R4, 0x11, PT ;  /* 0x000000110400780c */ /* 0x000fe20003f24270 */
[-C--:B------:R-:W-:Y:S01]  /*33c0*/  IMAD.WIDE.U32 R62, R123, R108.reuse, R10 ;  /* 0x0000006c7b3e7225 */ /* 0x080fe200078e000a */
[----:B------:R-:W-:Y:S03]  /*33d0*/  BSSY B1, `(.L_x_48) ;  /* 0x0000021000017945 */ /* 0x000fe60003800000 */
[----:B------:R-:W-:Y:S01]  /*33e0*/  FMUL R61, R60, R91 ;  /* 0x0000005b3c3d7220 */ /* 0x000fe20000400000 */
[----:B------:R-:W-:-:S03]  /*33f0*/  IMAD R60, R111, R108, RZ ;  /* 0x0000006c6f3c7224 */ /* 0x000fc600078e02ff */
[----:B------:R-:W-:Y:S01]  /*3400*/  FFMA R61, R64, R90, R61 ;  /* 0x0000005a403d7223 */ /* 0x000fe2000000003d */
[----:B------:R-:W-:-:S04]  /*3410*/  IMAD R107, R123, R109, R60 ;  /* 0x0000006d7b6b7224 */ /* 0x000fc800078e023c */
[----:B------:R-:W-:Y:S01]  /*3420*/  F2FP.BF16.F32.PACK_AB R61, RZ, R61 ;  /* 0x0000003dff3d723e */ /* 0x000fe200000010ff */
[----:B------:R-:W-:-:S03]  /*3430*/  IMAD.IADD R63, R107, 0x1, R63 ;  /* 0x000000016b3f7824 */ /* 0x000fc600078e023f */
[----:B------:R-:W-:Y:S01]  /*3440*/  PRMT R64, R61, 0x7610, R64 ;  /* 0x000076103d407816 */ /* 0x000fe20000000040 */
[----:B------:R-:W-:-:S04]  /*3450*/  IMAD.WIDE.U32 R60, R123, R108, R104 ;  /* 0x0000006c7b3c7225 */ /* 0x000fc800078e0068 */
[----:B------:R0:W-:Y:S01]  /*3460*/  @P0 STG.E.U16 desc[UR36][R20.64+0x20], R64 ;  /* 0x0000204014000986 */ /* 0x0001e2000c101524 */
[----:B------:R-:W-:Y:S01]  /*3470*/  IMAD.WIDE.U32 R110, R23, R14, R62 ;  /* 0x0000000e176e7225 */ /* 0x000fe200078e003e */
[----:B------:R-:W-:-:S03]  /*3480*/  LEA R62, P0, R60, R12, 0x1 ;  /* 0x0000000c3c3e7211 */ /* 0x000fc600078008ff */
[----:B------:R-:W-:Y:S02]  /*3490*/  IMAD.IADD R61, R61, 0x1, R107 ;  /* 0x000000013d3d7824 */ /* 0x000fe400078e026b */
[----:B------:R-:W-:-:S03]  /*34a0*/  IMAD.WIDE.U32 R108, R123, R108, R114 ;  /* 0x0000006c7b6c7225 */ /* 0x000fc600078e0072 */
[----:B------:R-:W-:Y:S01]  /*34b0*/  LEA.HI.X R63, R60, R13, R61, 0x1, P0 ;  /* 0x0000000d3c3f7211 */ /* 0x000fe200000f0c3d */
[----:B------:R-:W-:Y:S01]  /*34c0*/  IMAD.IADD R61, R103, 0x1, R111 ;  /* 0x00000001673d7824 */ /* 0x000fe200078e026f */
[----:B------:R-:W-:Y:S01]  /*34d0*/  LEA R60, P0, R110, R12, 0x1 ;  /* 0x0000000c6e3c7211 */ /* 0x000fe200078008ff */
[----:B------:R-:W-:-:S03]  /*34e0*/  IMAD.IADD R107, R107, 0x1, R109 ;  /* 0x000000016b6b7824 */ /* 0x000fc600078e026d */
[----:B------:R-:W-:Y:S02]  /*34f0*/  LEA.HI.X R61, R110, R13, R61, 0x1, P0 ;  /* 0x0000000d6e3d7211 */ /* 0x000fe400000f0c3d */
[----:B------:R-:W-:-:S05]  /*3500*/  IADD3 R106, P0, R106, R108, RZ ;  /* 0x0000006c6a6a7210 */ /* 0x000fca0007f1e0ff */
[----:B0-----:R-:W-:Y:S01]  /*3510*/  IMAD.X R64, R107, 0x1, R105, P0 ;  /* 0x000000016b407824 */ /* 0x001fe200000e0669 */
[----:B------:R-:W-:-:S05]  /*3520*/  IADD3 R104, P0, R10, R108, RZ ;  /* 0x0000006c0a687210 */ /* 0x000fca0007f1e0ff */
[----:B------:R-:W-:Y:S01]  /*3530*/  IMAD.X R105, R11, 0x1, R107, P0 ;  /* 0x000000010b697824 */ /* 0x000fe200000e066b */
[----:B------:R-:W-:Y:S01]  /*3540*/  LEA R10, P0, R106, R12, 0x1 ;  /* 0x0000000c6a0a7211 */ /* 0x000fe200078008ff */
[----:B------:R-:W-:-:S03]  /*3550*/  IMAD.WIDE.U32 R104, R23, R14, R104 ;  /* 0x0000000e17687225 */ /* 0x000fc600078e0068 */
[----:B------:R-:W-:Y:S01]  /*3560*/  LEA.HI.X R11, R106, R13, R64, 0x1, P0 ;  /* 0x0000000d6a0b7211 */ /* 0x000fe200000f0c40 */
[----:B------:R-:W-:Y:S01]  /*3570*/  IMAD.IADD R103, R103, 0x1, R105 ;  /* 0x0000000167677824 */ /* 0x000fe200078e0269 */
[----:B------:R-:W-:-:S04]  /*3580*/  LEA R12, P0, R104, R12, 0x1 ;  /* 0x0000000c680c7211 */ /* 0x000fc800078008ff */
[----:B------:R-:W-:Y:S02]  /*3590*/  LEA.HI.X R13, R104, R13, R103, 0x1, P0 ;  /* 0x0000000d680d7211 */ /* 0x000fe400000f0c67 */
[----:B------:R-:W-:Y:S02]  /*35a0*/  ISETP.GT.AND P0, PT, R3, RZ, P1 ;  /* 0x000000ff0300720c */ /* 0x000fe40000f04270 */
[----:B------:R-:W-:-:S11]  /*35b0*/  P2R R103, PR, RZ, 0x2 ;  /* 0x00000002ff677803 */ /* 0x000fd60000000000 */
[----:B------:R-:W-:Y:S05]  /*35c0*/  @!P0 BRA `(.L_x_49) ;  /* 0x0000000000048947 */ /* 0x000fea0003800000 */
[----:B------:R0:W5:Y:S02]  /*35d0*/  LDG.E.LTC128B.U16 R116, desc[UR36][R8.64+0x22] ;  /* 0x0000222408747981 */ /* 0x000164000c1e1520 */
.L_x_49:
[----:B------:R-:W-:Y:S05]  /*35e0*/  BSYNC B1 ;  /* 0x0000000000017941 */ /* 0x000fea0003800000 */
.L_x_48:
[----:B-----5:R-:W-:Y:S01]  /*35f0*/  IMAD.U32 R14, R116, 0x10000, RZ ;  /* 0x00010000740e7824 */ /* 0x020fe200078e00ff */
[----:B------:R-:W-:Y:S03]  /*3600*/  BSSY B1, `(.L_x_50) ;  /* 0x0000008000017945 */ /* 0x000fe60003800000 */
[----:B------:R-:W-:-:S04]  /*3610*/  FMUL R14, R14, R91 ;  /* 0x0000005b0e0e7220 */ /* 0x000fc80000400000 */
[----:B------:R-:W-:-:S05]  /*3620*/  FFMA R14, R65, R90, R14 ;  /* 0x0000005a410e7223 */ /* 0x000fca000000000e */
[----:B------:R-:W-:-:S05]  /*3630*/  F2FP.BF16.F32.PACK_AB R14, RZ, R14 ;  /* 0x0000000eff0e723e */ /* 0x000fca00000010ff */
[----:B------:R0:W-:Y:S01]  /*3640*/  @P0 STG.E.U16 desc[UR36][R20.64+0x22], R14 ;  /* 0x0000220e14000986 */ /* 0x0001e2000c101524 */
[----:B------:R-:W-:-:S13]  /*3650*/  ISETP.GT.AND P0, PT, R3, 0x8, P2 ;  /* 0x000000080300780c */ /* 0x000fda0001704270 */
[----:B0-----:R-:W-:Y:S05]  /*3660*/  @!P0 BRA `(.L_x_51) ;  /* 0x0000000000048947 */ /* 0x001fea0003800000 */
[----:B------:R0:W5:Y:S02]  /*3670*/  LDG.E.LTC128B.U16 R116, desc[UR36][R56.64+0x20] ;  /* 0x0000202438747981 */ /* 0x000164000c1e1520 */
.L_x_51:
[----:B------:R-:W-:Y:S05]  /*3680*/  BSYNC B1 ;  /* 0x0000000000017941 */ /* 0x000fea0003800000 */
.L_x_50:
        /* <DEDUP_REMOVED lines=9> */
.L_x_53:
[----:B------:R-:W-:Y:S05]  /*3720*/  BSYNC B1 ;  /* 0x0000000000017941 */ /* 0x000fea0003800000 */
.L_x_52:
[----:B-----5:R-:W-:Y:S01]  /*3730*/  IMAD.U32 R14, R116, 0x10000, RZ ;  /* 0x00010000740e7824 */ /* 0x020fe200078e00ff */
[----:B------:R-:W-:Y:S01]  /*3740*/  ISETP.GT.AND P2, PT, R4, 0x18, PT ;  /* 0x000000180400780c */ /* 0x000fe20003f44270 */
[----:B------:R-:W-:Y:S02]  /*3750*/  BSSY B1, `(.L_x_54) ;  /* 0x0000009000017945 */ /* 0x000fe40003800000 */
[----:B------:R-:W-:Y:S01]  /*3760*/  FMUL R14, R14, R91 ;  /* 0x0000005b0e0e7220 */ /* 0x000fe20000400000 */
[----:B------:R-:W-:-:S03]  /*3770*/  P2R R104, PR, RZ, 0x4 ;  /* 0x00000004ff687803 */ /* 0x000fc60000000000 */
[----:B------:R-:W-:-:S05]  /*3780*/  FFMA R14, R67, R90, R14 ;  /* 0x0000005a430e7223 */ /* 0x000fca000000000e */
[----:B------:R-:W-:-:S05]  /*3790*/  F2FP.BF16.F32.PACK_AB R14, RZ, R14 ;  /* 0x0000000eff0e723e */ /* 0x000fca00000010ff */
[----:B------:R0:W-:Y:S01]  /*37a0*/  @P0 STG.E.U16 desc[UR36][R58.64+0x22], R14 ;  /* 0x0000220e3a000986 */ /* 0x0001e2000c101524 */
[----:B------:R-:W-:-:S13]  /*37b0*/  ISETP.GT.AND P0, PT, R3, RZ, P2 ;  /* 0x000000ff0300720c */ /* 0x000fda0001704270 */
[----:B0-----:R-:W-:Y:S05]  /*37c0*/  @!P0 BRA `(.L_x_55) ;  /* 0x0000000000048947 */ /* 0x001fea0003800000 */
[----:B------:R0:W5:Y:S02]  /*37d0*/  LDG.E.LTC128B.U16 R116, desc[UR36][R8.64+0x30] ;  /* 0x0000302408747981 */ /* 0x000164000c1e1520 */
.L_x_55:
[----:B------:R-:W-:Y:S05]  /*37e0*/  BSYNC B1 ;  /* 0x0000000000017941 */ /* 0x000fea0003800000 */
.L_x_54:
[----:B-----5:R-:W-:Y:S01]  /*37f0*/  IMAD.U32 R14, R116, 0x10000, RZ ;  /* 0x00010000740e7824 */ /* 0x020fe200078e00ff */
[----:B------:R-:W-:Y:S01]  /*3800*/  ISETP.GT.AND P1, PT, R4, 0x19, PT ;  /* 0x000000190400780c */ /* 0x000fe20003f24270 */
[----:B------:R-:W-:Y:S02]  /*3810*/  BSSY B1, `(.L_x_56) ;  /* 0x0000009000017945 */ /* 0x000fe40003800000 */
[----:B------:R-:W-:-:S04]  /*3820*/  FMUL R23, R14, R91 ;  /* 0x0000005b0e177220 */ /* 0x000fc80000400000 */
[----:B------:R-:W-:Y:S01]  /*3830*/  FFMA R23, R68, R90, R23 ;  /* 0x0000005a44177223 */ /* 0x000fe20000000017 */
[----:B------:R-:W-:-:S04]  /*3840*/  P2R R68, PR, RZ, 0x2 ;  /* 0x00000002ff447803 */ /* 0x000fc80000000000 */
[----:B------:R-:W-:-:S05]  /*3850*/  F2FP.BF16.F32.PACK_AB R23, RZ, R23 ;  /* 0x00000017ff17723e */ /* 0x000fca00000010ff */
[----:B------:R0:W-:Y:S01]  /*3860*/  @P0 STG.E.U16 desc[UR36][R20.64+0x30], R23 ;  /* 0x0000301714000986 */ /* 0x0001e2000c101524 */
[----:B------:R-:W-:-:S13]  /*3870*/  ISETP.GT.AND P0, PT, R3, RZ, P1 ;  /* 0x000000ff0300720c */ /* 0x000fda0000f04270 */
[----:B0-----:R-:W-:Y:S05]  /*3880*/  @!P0 BRA `(.L_x_57) ;  /* 0x0000000000048947 */ /* 0x001fea0003800000 */
[----:B------:R0:W5:Y:S02]  /*3890*/  LDG.E.LTC128B.U16 R116, desc[UR36][R8.64+0x32] ;  /* 0x0000322408747981 */ /* 0x000164000c1e1520 */
.L_x_57:
[----:B------:R-:W-:Y:S05]  /*38a0*/  BSYNC B1 ;  /* 0x0000000000017941 */ /* 0x000fea0003800000 */
.L_x_56:
        /* <DEDUP_REMOVED lines=9> */
.L_x_59:
[----:B------:R-:W-:Y:S05]  /*3940*/  BSYNC B1 ;  /* 0x0000000000017941 */ /* 0x000fea0003800000 */
.L_x_58:
        /* <DEDUP_REMOVED lines=9> */
.L_x_61:
[----:B------:R-:W-:Y:S05]  /*39e0*/  BSYNC B1 ;  /* 0x0000000000017941 */ /* 0x000fea0003800000 */
.L_x_60:
        /* <DEDUP_REMOVED lines=11> */
.L_x_63:
[----:B------:R-:W-:Y:S05]  /*3aa0*/  BSYNC B1 ;  /* 0x0000000000017941 */ /* 0x000fea0003800000 */
.L_x_62:
        /* <DEDUP_REMOVED lines=11> */
.L_x_65:
[----:B------:R-:W-:Y:S05]  /*3b60*/  BSYNC B1 ;  /* 0x0000000000017941 */ /* 0x000fea0003800000 */
.L_x_64:
        /* <DEDUP_REMOVED lines=9> */
.L_x_67:
[----:B------:R-:W-:Y:S05]  /*3c00*/  BSYNC B1 ;  /* 0x0000000000017941 */ /* 0x000fea0003800000 */
.L_x_66:
        /* <DEDUP_REMOVED lines=9> */
.L_x_69:
[----:B------:R-:W-:Y:S05]  /*3ca0*/  BSYNC B1 ;  /* 0x0000000000017941 */ /* 0x000fea0003800000 */
.L_x_68:
        /* <DEDUP_REMOVED lines=11> */
.L_x_71:
[----:B------:R-:W-:Y:S05]  /*3d60*/  BSYNC B1 ;  /* 0x0000000000017941 */ /* 0x000fea0003800000 */
.L_x_70:
        /* <DEDUP_REMOVED lines=11> */
.L_x_73:
[----:B------:R-:W-:Y:S05]  /*3e20*/  BSYNC B1 ;  /* 0x0000000000017941 */ /* 0x000fea0003800000 */
.L_x_72:
        /* <DEDUP_REMOVED lines=9> */
.L_x_75:
[----:B------:R-:W-:Y:S05]  /*3ec0*/  BSYNC B1 ;  /* 0x0000000000017941 */ /* 0x000fea0003800000 */
.L_x_74:
        /* <DEDUP_REMOVED lines=9> */
.L_x_77:
[----:B------:R-:W-:Y:S05]  /*3f60*/  BSYNC B1 ;  /* 0x0000000000017941 */ /* 0x000fea0003800000 */
.L_x_76:
[----:B-----5:R-:W-:Y:S01]  /*3f70*/  IMAD.U32 R14, R116, 0x10000, RZ ;  /* 0x00010000740e7824 */ /* 0x020fe200078e00ff */
[----:B------:R-:W-:Y:S01]  /*3f80*/  ISETP.GT.AND P3, PT, R4, 0x30, PT ;  /* 0x000000300400780c */ /* 0x000fe20003f64270 */
[----:B------:R-:W-:Y:S02]  /*3f90*/  BSSY B1, `(.L_x_78) ;  /* 0x0000008000017945 */ /* 0x000fe40003800000 */
[----:B------:R-:W-:-:S04]  /*3fa0*/  FMUL R14, R14, R91 ;  /* 0x0000005b0e0e7220 */ /* 0x000fc80000400000 */
[----:B------:R-:W-:-:S05]  /*3fb0*/  FFMA R14, R79, R90, R14 ;  /* 0x0000005a4f0e7223 */ /* 0x000fca000000000e */
[----:B------:R-:W-:-:S05]  /*3fc0*/  F2FP.BF16.F32.PACK_AB R14, RZ, R14 ;  /* 0x0000000eff0e723e */ /* 0x000fca00000010ff */
[----:B------:R0:W-:Y:S01]  /*3fd0*/  @P0 STG.E.U16 desc[UR36][R58.64+0x52], R14 ;  /* 0x0000520e3a000986 */ /* 0x0001e2000c101524 */
[----:B------:R-:W-:-:S13]  /*3fe0*/  ISETP.GT.AND P0, PT, R3, RZ, P3 ;  /* 0x000000ff0300720c */ /* 0x000fda0001f04270 */
[----:B0-----:R-:W-:Y:S05]  /*3ff0*/  @!P0 BRA `(.L_x_79) ;  /* 0x0000000000048947 */ /* 0x001fea0003800000 */
[----:B------:R0:W5:Y:S02]  /*4000*/  LDG.E.LTC128B.U16 R116, desc[UR36][R8.64+0x60] ;  /* 0x0000602408747981 */ /* 0x000164000c1e1520 */
.L_x_79:
[----:B------:R-:W-:Y:S05]  /*4010*/  BSYNC B1 ;  /* 0x0000000000017941 */ /* 0x000fea0003800000 */
.L_x_78:
        /* <DEDUP_REMOVED lines=10> */
.L_x_81:
[----:B------:R-:W-:Y:S05]  /*40c0*/  BSYNC B1 ;  /* 0x0000000000017941 */ /* 0x000fea0003800000 */
.L_x_80:
        /* <DEDUP_REMOVED lines=9> */
.L_x_83:
[----:B------:R-:W-:Y:S05]  /*4160*/  BSYNC B1 ;  /* 0x0000000000017941 */ /* 0x000fea0003800000 */
.L_x_82:
        /* <DEDUP_REMOVED lines=9> */
.L_x_85:
[----:B------:R-:W-:Y:S05]  /*4200*/  BSYNC B1 ;  /* 0x0000000000017941 */ /* 0x000fea0003800000 */
.L_x_84:
        /* <DEDUP_REMOVED lines=10> */
.L_x_87:
[----:B------:R-:W-:Y:S05]  /*42b0*/  BSYNC B1 ;  /* 0x0000000000017941 */ /* 0x000fea0003800000 */
.L_x_86:
[----:B-----5:R-:W-:Y:S01]  /*42c0*/  IMAD.U32 R14, R116, 0x10000, RZ ;  /* 0x00010000740e7824 */ /* 0x020fe200078e00ff */
[----:B------:R-:W-:Y:S03]  /*42d0*/  BSSY B1, `(.L_x_88) ;  /* 0x000000f000017945 */ /* 0x000fe60003800000 */
[----:B------:R-:W-:-:S04]  /*42e0*/  FMUL R23, R14, R91 ;  /* 0x0000005b0e177220 */ /* 0x000fc80000400000 */
[----:B------:R-:W-:-:S05]  /*42f0*/  FFMA R23, R84, R90, R23 ;  /* 0x0000005a54177223 */ /* 0x000fca0000000017 */
[----:B------:R-:W-:-:S05]  /*4300*/  F2FP.BF16.F32.PACK_AB R23, RZ, R23 ;  /* 0x00000017ff17723e */ /* 0x000fca00000010ff */
[----:B------:R0:W-:Y:S01]  /*4310*/  @P0 STG.E.U16 desc[UR36][R20.64+0x70], R23 ;  /* 0x0000701714000986 */ /* 0x0001e2000c101524 */
[----:B------:R-:W-:-:S05]  /*4320*/  IADD3 R64, P0, R15, R112, RZ ;  /* 0x000000700f407210 */ /* 0x000fca0007f1e0ff */
[----:B------:R-:W-:Y:S01]  /*4330*/  IMAD.X R65, R5, 0x1, R113, P0 ;  /* 0x0000000105417824 */ /* 0x000fe200000e0671 */
[----:B------:R-:W-:-:S05]  /*4340*/  IADD3 R66, P0, R15, R112, RZ ;  /* 0x000000700f427210 */ /* 0x000fca0007f1e0ff */
[----:B------:R-:W-:Y:S01]  /*4350*/  IMAD.X R67, R5, 0x1, R113, P0 ;  /* 0x0000000105437824 */ /* 0x000fe200000e0671 */
[----:B------:R-:W-:-:S05]  /*4360*/  IADD3 R14, P0, R15, R20, RZ ;  /* 0x000000140f0e7210 */ /* 0x000fca0007f1e0ff */
[----:B------:R-:W-:Y:S01]  /*4370*/  IMAD.X R15, R5, 0x1, R21, P0 ;  /* 0x00000001050f7824 */ /* 0x000fe200000e0615 */
[----:B------:R-:W-:-:S04]  /*4380*/  ISETP.GT.AND P0, PT, R4, 0x39, PT ;  /* 0x000000390400780c */ /* 0x000fc80003f04270 */
[----:B------:R-:W-:-:S13]  /*4390*/  ISETP.GT.AND P4, PT, R3, RZ, P0 ;  /* 0x000000ff0300720c */ /* 0x000fda0000784270 */
[----:B0-----:R-:W-:Y:S05]  /*43a0*/  @!P4 BRA `(.L_x_89) ;  /* 0x000000000004c947 */ /* 0x001fea0003800000 */
[----:B------:R0:W5:Y:S02]  /*43b0*/  LDG.E.LTC128B.U16 R116, desc[UR36][R8.64+0x72] ;  /* 0x0000722408747981 */ /* 0x000164000c1e1520 */
.L_x_89:
[----:B------:R-:W-:Y:S05]  /*43c0*/  BSYNC B1 ;  /* 0x0000000000017941 */ /* 0x000fea0003800000 */
.L_x_88:
        /* <DEDUP_REMOVED lines=9> */
.L_x_91:
[----:B------:R-:W-:Y:S05]  /*4460*/  BSYNC B1 ;  /* 0x0000000000017941 */ /* 0x000fea0003800000 */
.L_x_90:
        /* <DEDUP_REMOVED lines=9> */
.L_x_93:
[----:B------:R-:W-:Y:S05]  /*4500*/  BSYNC B1 ;  /* 0x0000000000017941 */ /* 0x000fea0003800000 */
.L_x_92:
[----:B-----5:R-:W-:-:S04]  /*4510*/  IMAD.U32 R4, R116, 0x10000, RZ ;  /* 0x0001000074047824 */ /* 0x020fc800078e00ff */
[----:B------:R-:W-:-:S04]  /*4520*/  FMUL R4, R4, R91 ;  /* 0x0000005b04047220 */ /* 0x000fc80000400000 */
[----:B------:R-:W-:-:S05]  /*4530*/  FFMA R4, R87, R90, R4 ;  /* 0x0000005a57047223 */ /* 0x000fca0000000004 */
[----:B------:R-:W-:-:S04]  /*4540*/  F2FP.BF16.F32.PACK_AB R4, RZ, R4 ;  /* 0x00000004ff04723e */ /* 0x000fc800000010ff */
[----:B-1-34-:R-:W-:-:S05]  /*4550*/  PRMT R8, R4, 0x7610, R8 ;  /* 0x0000761004087816 */ /* 0x01afca0000000008 */
[----:B------:R1:W-:Y:S01]  /*4560*/  @P4 STG.E.U16 desc[UR36][R58.64+0x72], R8 ;  /* 0x000072083a004986 */ /* 0x0003e2000c101524 */
[----:B------:R-:W-:-:S13]  /*4570*/  ISETP.GT.AND P4, PT, R3, 0x80, P6 ;  /* 0x000000800300780c */ /* 0x000fda0003784270 */
[----:B------:R-:W3:Y:S01]  /*4580*/  @P4 LDG.E.LTC128B.U16 R116, desc[UR36][R62.64] ;  /* 0x000000243e744981 */ /* 0x000ee2000c1e1520 */
[----:B------:R-:W-:Y:S01]  /*4590*/  BSSY B1, `(.L_x_94) ;  /* 0x000000a000017945 */ /* 0x000fe20003800000 */
[----:B---3--:R-:W-:-:S04]  /*45a0*/  IMAD.U32 R4, R116, 0x10000, RZ ;  /* 0x0001000074047824 */ /* 0x008fc800078e00ff */
[----:B------:R-:W-:-:S04]  /*45b0*/  FMUL R5, R4, R91 ;  /* 0x0000005b04057220 */ /* 0x000fc80000400000 */
[----:B------:R-:W-:-:S05]  /*45c0*/  FFMA R5, R24, R90, R5 ;  /* 0x0000005a18057223 */ /* 0x000fca0000000005 */
[----:B------:R-:W-:-:S05]  /*45d0*/  F2FP.BF16.F32.PACK_AB R5, RZ, R5 ;  /* 0x00000005ff05723e */ /* 0x000fca00000010ff */
[----:B------:R1:W-:Y:S01]  /*45e0*/  @P4 STG.E.U16 desc[UR36][R14.64], R5 ;  /* 0x000000050e004986 */ /* 0x0003e2000c101524 */
[----:B------:R-:W-:-:S04]  /*45f0*/  ISETP.NE.AND P4, PT, R119, RZ, PT ;  /* 0x000000ff7700720c */ /* 0x000fc80003f85270 */
[----:B------:R-:W-:-:S13]  /*4600*/  ISETP.GT.AND P4, PT, R3, 0x80, P4 ;  /* 0x000000800300780c */ /* 0x000fda0002784270 */
[----:B-1----:R-:W-:Y:S05]  /*4610*/  @!P4 BRA `(.L_x_95) ;  /* 0x000000000004c947 */ /* 0x002fea0003800000 */
[----:B------:R1:W5:Y:S02]  /*4620*/  LDG.E.LTC128B.U16 R116, desc[UR36][R60.64+0x2] ;  /* 0x000002243c747981 */ /* 0x000364000c1e1520 */
.L_x_95:
[----:B------:R-:W-:Y:S05]  /*4630*/  BSYNC B1 ;  /* 0x0000000000017941 */ /* 0x000fea0003800000 */
.L_x_94:
[----:B-----5:R-:W-:Y:S01]  /*4640*/  IMAD.U32 R4, R116, 0x10000, RZ ;  /* 0x0001000074047824 */ /* 0x020fe200078e00ff */
[----:B------:R-:W-:Y:S01]  /*4650*/  ISETP.GT.AND P6, PT, R3, 0x88, P6 ;  /* 0x000000880300780c */ /* 0x000fe200037c4270 */
[----:B------:R-:W-:Y:S01]  /*4660*/  @P4 IMAD.MOV.U32 R5, RZ, RZ, R15 ;  /* 0x000000ffff054224 */ /* 0x000fe200078e000f */
[----:B------:R-:W-:Y:S01]  /*4670*/  BSSY B1, `(.L_x_96) ;  /* 0x0000009000017945 */ /* 0x000fe20003800000 */
[----:B------:R-:W-:-:S04]  /*4680*/  FMUL R4, R4, R91 ;  /* 0x0000005b04047220 */ /* 0x000fc80000400000 */
[----:B------:R-:W-:-:S05]  /*4690*/  FFMA R4, R25, R90, R4 ;  /* 0x0000005a19047223 */ /* 0x000fca0000000004 */
[----:B------:R-:W-:-:S04]  /*46a0*/  F2FP.BF16.F32.PACK_AB R4, RZ, R4 ;  /* 0x00000004ff04723e */ /* 0x000fc800000010ff */
[----:B------:R-:W-:Y:S01]  /*46b0*/  PRMT R8, R4, 0x7610, R8 ;  /* 0x0000761004087816 */ /* 0x000fe20000000008 */
[----:B------:R-:W-:-:S05]  /*46c0*/  @P4 IMAD.MOV.U32 R4, RZ, RZ, R14 ;  /* 0x000000ffff044224 */ /* 0x000fca00078e000e */
[----:B------:R3:W-:Y:S01]  /*46d0*/  @P4 STG.E.U16 desc[UR36][R4.64+0x2], R8 ;  /* 0x0000020804004986 */ /* 0x0007e2000c101524 */
[----:B------:R-:W-:Y:S05]  /*46e0*/  @!P6 BRA `(.L_x_97) ;  /* 0x000000000004e947 */ /* 0x000fea0003800000 */
[----:B------:R4:W5:Y:S02]  /*46f0*/  LDG.E.LTC128B.U16 R116, desc[UR36][R10.64] ;  /* 0x000000240a747981 */ /* 0x000964000c1e1520 */
.L_x_97:
[----:B------:R-:W-:Y:S05]  /*4700*/  BSYNC B1 ;  /* 0x0000000000017941 */ /* 0x000fea0003800000 */
.L_x_96:
[----:B---3-5:R-:W-:Y:S01]  /*4710*/  IMAD.U32 R4, R116, 0x10000, RZ ;  /* 0x0001000074047824 */ /* 0x028fe200078e00ff */
[----:B------:R-:W-:Y:S01]  /*4720*/  ISETP.NE.AND P4, PT, R119, RZ, PT ;  /* 0x000000ff7700720c */ /* 0x000fe20003f85270 */
[----:B------:R-:W-:Y:S02]  /*4730*/  BSSY B1, `(.L_x_98) ;  /* 0x0000008000017945 */ /* 0x000fe40003800000 */
[----:B------:R-:W-:Y:S01]  /*4740*/  FMUL R5, R4, R91 ;  /* 0x0000005b04057220 */ /* 0x000fe20000400000 */
[----:B------:R-:W-:-:S03]  /*4750*/  ISETP.GT.AND P4, PT, R3, 0x88, P4 ;  /* 0x000000880300780c */ /* 0x000fc60002784270 */
[----:B------:R-:W-:-:S05]  /*4760*/  FFMA R5, R26, R90, R5 ;  /* 0x0000005a1a057223 */ /* 0x000fca0000000005 */
[----:B------:R-:W-:-:S05]  /*4770*/  F2FP.BF16.F32.PACK_AB R5, RZ, R5 ;  /* 0x00000005ff05723e */ /* 0x000fca00000010ff */
[----:B------:R3:W-:Y:S01]  /*4780*/  @P6 STG.E.U16 desc[UR36][R64.64], R5 ;  /* 0x0000000540006986 */ /* 0x0007e2000c101524 */
[----:B------:R-:W-:Y:S05]  /*4790*/  @!P4 BRA `(.L_x_99) ;  /* 0x000000000004c947 */ /* 0x000fea0003800000 */
[----:B------:R0:W5:Y:S02]  /*47a0*/  LDG.E.LTC128B.U16 R116, desc[UR36][R12.64+0x2] ;  /* 0x000002240c747981 */ /* 0x000164000c1e1520 */
.L_x_99:
[----:B------:R-:W-:Y:S05]  /*47b0*/  BSYNC B1 ;  /* 0x0000000000017941 */ /* 0x000fea0003800000 */
.L_x_98:
[----:B-----5:R-:W-:Y:S01]  /*47c0*/  IMAD.U32 R4, R116, 0x10000, RZ ;  /* 0x0001000074047824 */ /* 0x020fe200078e00ff */
[----:B------:R-:W-:Y:S01]  /*47d0*/  ISETP.NE.AND P6, PT, R117, RZ, PT ;  /* 0x000000ff7500720c */ /* 0x000fe20003fc5270 */
[----:B------:R-:W-:Y:S02]  /*47e0*/  BSSY B1, `(.L_x_100) ;  /* 0x0000008000017945 */ /* 0x000fe40003800000 */
[----:B------:R-:W-:-:S04]  /*47f0*/  FMUL R4, R4, R91 ;  /* 0x0000005b04047220 */ /* 0x000fc80000400000 */
[----:B------:R-:W-:-:S05]  /*4800*/  FFMA R4, R27, R90, R4 ;  /* 0x0000005a1b047223 */ /* 0x000fca0000000004 */
[----:B------:R-:W-:-:S05]  /*4810*/  F2FP.BF16.F32.PACK_AB R4, RZ, R4 ;  /* 0x00000004ff04723e */ /* 0x000fca00000010ff */
[----:B------:R0:W-:Y:S01]  /*4820*/  @P4 STG.E.U16 desc[UR36][R66.64+0x2], R4 ;  /* 0x0000020442004986 */ /* 0x0001e2000c101524 */
[----:B------:R-:W-:-:S13]  /*4830*/  ISETP.GT.AND P4, PT, R3, 0x80, P6 ;  /* 0x000000800300780c */ /* 0x000fda0003784270 */
[----:B0-----:R-:W-:Y:S05]  /*4840*/  @!P4 BRA `(.L_x_101) ;  /* 0x000000000004c947 */ /* 0x001fea0003800000 */
[----:B------:R0:W5:Y:S02]  /*4850*/  LDG.E.LTC128B.U16 R116, desc[UR36][R60.64+0x10] ;  /* 0x000010243c747981 */ /* 0x000164000c1e1520 */
.L_x_101:
[----:B------:R-:W-:Y:S05]  /*4860*/  BSYNC B1 ;  /* 0x0000000000017941 */ /* 0x000fea0003800000 */
.L_x_100:
[----:B-----5:R-:W-:Y:S01]  /*4870*/  IMAD.U32 R4, R116, 0x10000, RZ ;  /* 0x0001000074047824 */ /* 0x020fe200078e00ff */
[----:B------:R-:W-:Y:S01]  /*4880*/  ISETP.NE.AND P6, PT, R120, RZ, PT ;  /* 0x000000ff7800720c */ /* 0x000fe20003fc5270 */
[----:B------:R-:W-:Y:S02]  /*4890*/  BSSY B1, `(.L_x_102) ;  /* 0x000000b000017945 */ /* 0x000fe40003800000 */
[----:B---3--:R-:W-:Y:S01]  /*48a0*/  FMUL R5, R4, R91 ;  /* 0x0000005b04057220 */ /* 0x008fe20000400000 */
[----:B------:R-:W-:-:S03]  /*48b0*/  @P4 IMAD.MOV.U32 R4, RZ, RZ, R14 ;  /* 0x000000ffff044224 */ /* 0x000fc600078e000e */
[----:B------:R-:W-:-:S05]  /*48c0*/  FFMA R5, R28, R90, R5 ;  /* 0x0000005a1c057223 */ /* 0x000fca0000000005 */
[----:B------:R-:W-:-:S04]  /*48d0*/  F2FP.BF16.F32.PACK_AB R5, RZ, R5 ;  /* 0x00000005ff05723e */ /* 0x000fc800000010ff */
[----:B------:R-:W-:Y:S01]  /*48e0*/  PRMT R8, R5, 0x7610, R8 ;  /* 0x0000761005087816 */ /* 0x000fe20000000008 */
[----:B------:R-:W-:-:S05]  /*48f0*/  @P4 IMAD.MOV.U32 R5, RZ, RZ, R15 ;  /* 0x000000ffff054224 */ /* 0x000fca00078e000f */
[----:B------:R3:W-:Y:S01]  /*4900*/  @P4 STG.E.U16 desc[UR36][R4.64+0x10], R8 ;  /* 0x0000100804004986 */ /* 0x0007e2000c101524 */
[----:B------:R-:W-:-:S13]  /*4910*/  ISETP.GT.AND P4, PT, R3, 0x80, P6 ;  /* 0x000000800300780c */ /* 0x000fda0003784270 */
[----:B---3--:R-:W-:Y:S05]  /*4920*/  @!P4 BRA `(.L_x_103) ;  /* 0x000000000004c947 */ /* 0x008fea0003800000 */
[----:B------:R3:W5:Y:S02]  /*4930*/  LDG.E.LTC128B.U16 R116, desc[UR36][R60.64+0x12] ;  /* 0x000012243c747981 */ /* 0x000764000c1e1520 */
.L_x_103:
[----:B------:R-:W-:Y:S05]  /*4940*/  BSYNC B1 ;  /* 0x0000000000017941 */ /* 0x000fea0003800000 */
.L_x_102:
[----:B-----5:R-:W-:Y:S01]  /*4950*/  IMAD.U32 R4, R116, 0x10000, RZ ;  /* 0x0001000074047824 */ /* 0x020fe200078e00ff */
[----:B------:R-:W-:Y:S01]  /*4960*/  BSSY B1, `(.L_x_104) ;  /* 0x000000c000017945 */ /* 0x000fe20003800000 */
[----:B------:R-:W-:Y:S02]  /*4970*/  @P4 IMAD.MOV.U32 R5, RZ, RZ, R15 ;  /* 0x000000ffff054224 */ /* 0x000fe400078e000f */
[----:B------:R-:W-:-:S04]  /*4980*/  FMUL R4, R4, R91 ;  /* 0x0000005b04047220 */ /* 0x000fc80000400000 */
[----:B------:R-:W-:-:S05]  /*4990*/  FFMA R4, R29, R90, R4 ;  /* 0x0000005a1d047223 */ /* 0x000fca0000000004 */
[----:B------:R-:W-:-:S04]  /*49a0*/  F2FP.BF16.F32.PACK_AB R4, RZ, R4 ;  /* 0x00000004ff04723e */ /* 0x000fc800000010ff */
[----:B------:R-:W-:Y:S01]  /*49b0*/  PRMT R8, R4, 0x7610, R8 ;  /* 0x0000761004087816 */ /* 0x000fe20000000008 */
[----:B------:R-:W-:-:S05]  /*49c0*/  @P4 IMAD.MOV.U32 R4, RZ, RZ, R14 ;  /* 0x000000ffff044224 */ /* 0x000fca00078e000e */
[----:B------:R0:W-:Y:S01]  /*49d0*/  @P4 STG.E.U16 desc[UR36][R4.64+0x12], R8 ;  /* 0x0000120804004986 */ /* 0x0001e2000c101524 */
[----:B------:R-:W-:-:S04]  /*49e0*/  ISETP.NE.AND P4, PT, R117, RZ, PT ;  /* 0x000000ff7500720c */ /* 0x000fc80003f85270 */
[----:B------:R-:W-:-:S13]  /*49f0*/  ISETP.GT.AND P4, PT, R3, 0x88, P4 ;  /* 0x000000880300780c */ /* 0x000fda0002784270 */
[----:B0-----:R-:W-:Y:S05]  /*4a00*/  @!P4 BRA `(.L_x_105) ;  /* 0x000000000004c947 */ /* 0x001fea0003800000 */
[----:B------:R0:W5:Y:S02]  /*4a10*/  LDG.E.LTC128B.U16 R116, desc[UR36][R12.64+0x10] ;  /* 0x000010240c747981 */ /* 0x000164000c1e1520 */
.L_x_105:
[----:B------:R-:W-:Y:S05]  /*4a20*/  BSYNC B1 ;  /* 0x0000000000017941 */ /* 0x000fea0003800000 */
.L_x_104:
        /* <DEDUP_REMOVED lines=9> */
.L_x_107:
[----:B------:R-:W-:Y:S05]  /*4ac0*/  BSYNC B1 ;  /* 0x0000000000017941 */ /* 0x000fea0003800000 */
.L_x_106:
[----:B-----5:R-:W-:Y:S01]  /*4ad0*/  IMAD.U32 R4, R116, 0x10000, RZ ;  /* 0x0001000074047824 */ /* 0x020fe200078e00ff */
[----:B------:R-:W-:Y:S01]  /*4ae0*/  ISETP.NE.AND P6, PT, R121, RZ, PT ;  /* 0x000000ff7900720c */ /* 0x000fe20003fc5270 */
        /* <DEDUP_REMOVED lines=8> */
[----:B------:R-:W-:-:S13]  /*4b70*/  ISETP.GT.AND P4, PT, R3, 0x80, P6 ;  /* 0x000000800300780c */ /* 0x000fda0003784270 */
[----:B0-----:R-:W-:Y:S05]  /*4b80*/  @!P4 BRA `(.L_x_109) ;  /* 0x000000000004c947 */ /* 0x001fea0003800000 */
[----:B------:R0:W5:Y:S02]  /*4b90*/  LDG.E.LTC128B.U16 R116, desc[UR36][R60.64+0x20] ;  /* 0x000020243c747981 */ /* 0x000164000c1e1520 */
.L_x_109:
[----:B------:R-:W-:Y:S05]  /*4ba0*/  BSYNC B1 ;  /* 0x0000000000017941 */ /* 0x000fea0003800000 */
.L_x_108:
[----:B-----5:R-:W-:Y:S01]  /*4bb0*/  IMAD.U32 R4, R116, 0x10000, RZ ;  /* 0x0001000074047824 */ /* 0x020fe200078e00ff */
[----:B------:R-:W-:Y:S01]  /*4bc0*/  ISETP.NE.AND P6, PT, R103, RZ, PT ;  /* 0x000000ff6700720c */ /* 0x000fe20003fc5270 */
[----:B------:R-:W-:Y:S02]  /*4bd0*/  BSSY B1, `(.L_x_110) ;  /* 0x000000b000017945 */ /* 0x000fe40003800000 */
[----:B------:R-:W-:Y:S01]  /*4be0*/  FMUL R5, R4, R91 ;  /* 0x0000005b04057220 */ /* 0x000fe20000400000 */
[----:B------:R-:W-:-:S03]  /*4bf0*/  @P4 IMAD.MOV.U32 R4, RZ, RZ, R14 ;  /* 0x000000ffff044224 */ /* 0x000fc600078e000e */
        /* <DEDUP_REMOVED lines=8> */
.L_x_111:
[----:B------:R-:W-:Y:S05]  /*4c80*/  BSYNC B1 ;  /* 0x0000000000017941 */ /* 0x000fea0003800000 */
.L_x_110:
        /* <DEDUP_REMOVED lines=13> */
.L_x_113:
[----:B------:R-:W-:Y:S05]  /*4d60*/  BSYNC B1 ;  /* 0x0000000000017941 */ /* 0x000fea0003800000 */
.L_x_112:
[----:B-----5:R-:W-:Y:S01]  /*4d70*/  IMAD.U32 R4, R116, 0x10000, RZ ;  /* 0x0001000074047824 */ /* 0x020fe200078e00ff */
[----:B------:R-:W-:Y:S03]  /*4d80*/  BSSY B1, `(.L_x_114) ;  /* 0x000000b000017945 */ /* 0x000fe60003800000 */
        /* <DEDUP_REMOVED lines=10> */
.L_x_115:
[----:B------:R-:W-:Y:S05]  /*4e30*/  BSYNC B1 ;  /* 0x0000000000017941 */ /* 0x000fea0003800000 */
.L_x_114:
        /* <DEDUP_REMOVED lines=13> */
.L_x_117:
[----:B------:R-:W-:Y:S05]  /*4f10*/  BSYNC B1 ;  /* 0x0000000000017941 */ /* 0x000fea0003800000 */
.L_x_116:
        /* <DEDUP_REMOVED lines=13> */
.L_x_119:
[----:B------:R-:W-:Y:S05]  /*4ff0*/  BSYNC B1 ;  /* 0x0000000000017941 */ /* 0x000fea0003800000 */
.L_x_118:
        /* <DEDUP_REMOVED lines=13> */
.L_x_121:
[----:B------:R-:W-:Y:S05]  /*50d0*/  BSYNC B1 ;  /* 0x0000000000017941 */ /* 0x000fea0003800000 */
.L_x_120:
        /* <DEDUP_REMOVED lines=12> */
.L_x_123:
[----:B------:R-:W-:Y:S05]  /*51a0*/  BSYNC B1 ;  /* 0x0000000000017941 */ /* 0x000fea0003800000 */
.L_x_122:
        /* <DEDUP_REMOVED lines=13> */
.L_x_125:
[----:B------:R-:W-:Y:S05]  /*5280*/  BSYNC B1 ;  /* 0x0000000000017941 */ /* 0x000fea0003800000 */
.L_x_124:
        /* <DEDUP_REMOVED lines=13> */
.L_x_127:
[----:B------:R-:W-:Y:S05]  /*5360*/  BSYNC B1 ;  /* 0x0000000000017941 */ /* 0x000fea0003800000 */
.L_x_126:
        /* <DEDUP_REMOVED lines=13> */
.L_x_129:
[----:B------:R-:W-:Y:S05]  /*5440*/  BSYNC B1 ;  /* 0x0000000000017941 */ /* 0x000fea0003800000 */
.L_x_128:
        /* <DEDUP_REMOVED lines=12> */
.L_x_131:
[----:B------:R-:W-:Y:S05]  /*5510*/  BSYNC B1 ;  /* 0x0000000000017941 */ /* 0x000fea0003800000 */
.L_x_130:
        /* <DEDUP_REMOVED lines=13> */
.L_x_133:
[----:B------:R-:W-:Y:S05]  /*55f0*/  BSYNC B1 ;  /* 0x0000000000017941 */ /* 0x000fea0003800000 */
.L_x_132:
        /* <DEDUP_REMOVED lines=12> */
.L_x_135:
[----:B------:R-:W-:Y:S05]  /*56c0*/  BSYNC B1 ;  /* 0x0000000000017941 */ /* 0x000fea0003800000 */
.L_x_134:
        /* <DEDUP_REMOVED lines=12> */
.L_x_137:
[----:B------:R-:W-:Y:S05]  /*5790*/  BSYNC B1 ;  /* 0x0000000000017941 */ /* 0x000fea0003800000 */
.L_x_136:
[----:B-----5:R-:W-:Y:S01]  /*57a0*/  IMAD.U32 R4, R116, 0x10000, RZ ;  /* 0x0001000074047824 */ /* 0x020fe200078e00ff */
[----:B------:R-:W-:Y:S01]  /*57b0*/  ISETP.GT.AND P5, PT, R3, 0x88, P5 ;  /* 0x000000880300780c */ /* 0x000fe20002fa4270 */
        /* <DEDUP_REMOVED lines=8> */
[----:B------:R-:W-:Y:S05]  /*5840*/  @!P5 BRA `(.L_x_139) ;  /* 0x000000000004d947 */ /* 0x000fea0003800000 */
[----:B------:R0:W5:Y:S02]  /*5850*/  LDG.E.LTC128B.U16 R116, desc[UR36][R12.64+0x52] ;  /* 0x000052240c747981 */ /* 0x000164000c1e1520 */
.L_x_139:
[----:B------:R-:W-:Y:S05]  /*5860*/  BSYNC B1 ;  /* 0x0000000000017941 */ /* 0x000fea0003800000 */
.L_x_138:
[----:B0----5:R-:W-:Y:S01]  /*5870*/  IMAD.U32 R4, R116, 0x10000, RZ ;  /* 0x0001000074047824 */ /* 0x021fe200078e00ff */
        /* <DEDUP_REMOVED lines=11> */
.L_x_141:
[----:B------:R-:W-:Y:S05]  /*5930*/  BSYNC B1 ;  /* 0x0000000000017941 */ /* 0x000fea0003800000 */
.L_x_140:
[----:B0----5:R-:W-:Y:S01]  /*5940*/  IMAD.U32 R4, R116, 0x10000, RZ ;  /* 0x0001000074047824 */ /* 0x021fe200078e00ff */
        /* <DEDUP_REMOVED lines=11> */
.L_x_143:
[----:B------:R-:W-:Y:S05]  /*5a00*/  BSYNC B1 ;  /* 0x0000000000017941 */ /* 0x000fea0003800000 */
.L_x_142:
        /* <DEDUP_REMOVED lines=12> */
.L_x_145:
[----:B------:R-:W-:Y:S05]  /*5ad0*/  BSYNC B1 ;  /* 0x0000000000017941 */ /* 0x000fea0003800000 */
.L_x_144:
        /* <DEDUP_REMOVED lines=12> */
.L_x_147:
[----:B------:R-:W-:Y:S05]  /*5ba0*/  BSYNC B1 ;  /* 0x0000000000017941 */ /* 0x000fea0003800000 */
.L_x_146:
        /* <DEDUP_REMOVED lines=12> */
.L_x_149:
[----:B------:R-:W-:Y:S05]  /*5c70*/  BSYNC B1 ;  /* 0x0000000000017941 */ /* 0x000fea0003800000 */
.L_x_148:
        /* <DEDUP_REMOVED lines=12> */
.L_x_151:
[----:B------:R-:W-:Y:S05]  /*5d40*/  BSYNC B1 ;  /* 0x0000000000017941 */ /* 0x000fea0003800000 */
.L_x_150:
        /* <DEDUP_REMOVED lines=9> */
.L_x_153:
[----:B------:R-:W-:Y:S05]  /*5de0*/  BSYNC B1 ;  /* 0x0000000000017941 */ /* 0x000fea0003800000 */
.L_x_152:
        /* <DEDUP_REMOVED lines=12> */
.L_x_155:
[----:B------:R-:W-:Y:S05]  /*5eb0*/  BSYNC B1 ;  /* 0x0000000000017941 */ /* 0x000fea0003800000 */
.L_x_154:
[----:B------:R-:W-:Y:S05]  /*5ec0*/  @!P0 BRA `(.L_x_156) ;  /* 0x0000001400848947 */ /* 0x000fea0003800000 */
[----:B-----5:R-:W-:-:S04]  /*5ed0*/  IMAD.U32 R116, R116, 0x10000, RZ ;  /* 0x0001000074747824 */ /* 0x020fc800078e00ff */
[----:B------:R-:W-:-:S04]  /*5ee0*/  FMUL R116, R116, R91 ;  /* 0x0000005b74747220 */ /* 0x000fc80000400000 */
[----:B------:R-:W-:-:S05]  /*5ef0*/  FFMA R116, R55, R90, R116 ;  /* 0x0000005a37747223 */ /* 0x000fca0000000074 */
[----:B------:R-:W-:-:S05]  /*5f00*/  F2FP.BF16.F32.PACK_AB R116, RZ, R116 ;  /* 0x00000074ff74723e */ /* 0x000fca00000010ff */
[----:B------:R0:W-:Y:S01]  /*5f10*/  STG.E.U16 desc[UR36][R6.64+0x72], R116 ;  /* 0x0000727406007986 */ /* 0x0001e2000c101524 */
[----:B------:R-:W-:Y:S05]  /*5f20*/  BRA `(.L_x_156) ;  /* 0x00000014006c7947 */ /* 0x000fea0003800000 */
.L_x_33:
[----:B------:R-:W-:Y:S01]  /*5f30*/  ULDC.64 UR4, c[0x0][0x5c0] ;  /* 0x0001700000047ab9 */ /* 0x000fe20000000a00 */
[-C--:B------:R-:W-:Y:S01]  /*5f40*/  FMUL R56, R56, R90.reuse ;  /* 0x0000005a38387220 */ /* 0x080fe20000400000 */
[----:B------:R-:W-:Y:S01]  /*5f50*/  LEA R10, P1, R112, UR4, 0x1 ;  /* 0x00000004700a7c11 */ /* 0x000fe2000f8208ff */
[----:B------:R-:W-:Y:S01]  /*5f60*/  IMAD.SHL.U32 R7, R96, 0x2, RZ ;  /* 0x0000000260077824 */ /* 0x000fe200078e00ff */
[----:B------:R-:W-:Y:S01]  /*5f70*/  ISETP.GT.AND P3, PT, R4, 0x1, PT ;  /* 0x000000010400780c */ /* 0x000fe20003f64270 */
[----:B------:R-:W-:Y:S01]  /*5f80*/  FMUL R57, R57, R90 ;  /* 0x0000005a39397220 */ /* 0x000fe20000400000 */
[----:B------:R-:W-:Y:S01]  /*5f90*/  F2FP.BF16.F32.PACK_AB R56, RZ, R56 ;  /* 0x00000038ff38723e */ /* 0x000fe200000010ff */
[-C--:B------:R-:W-:Y:S01]  /*5fa0*/  FMUL R58, R58, R90.reuse ;  /* 0x0000005a3a3a7220 */ /* 0x080fe20000400000 */
[----:B------:R-:W-:Y:S01]  /*5fb0*/  LEA.HI.X R11, R112, UR5, R115, 0x1, P1 ;  /* 0x00000005700b7c11 */ /* 0x000fe200088f0c73 */
[-C--:B------:R-:W-:Y:S01]  /*5fc0*/  FMUL R59, R59, R90.reuse ;  /* 0x0000005a3b3b7220 */ /* 0x080fe20000400000 */
[----:B------:R-:W-:Y:S01]  /*5fd0*/  ISETP.GT.AND P1, PT, R3, RZ, P3 ;  /* 0x000000ff0300720c */ /* 0x000fe20001f24270 */
[----:B------:R-:W-:Y:S01]  /*5fe0*/  IMAD.SHL.U32 R23, R97, 0x2, RZ ;  /* 0x0000000261177824 */ /* 0x000fe200078e00ff */
[----:B------:R-:W-:Y:S01]  /*5ff0*/  ISETP.GT.AND P2, PT, R3, 0x8, P6 ;  /* 0x000000080300780c */ /* 0x000fe20003744270 */
[----:B------:R-:W-:Y:S01]  /*6000*/  @P0 STG.E.U16 desc[UR36][R10.64], R56 ;  /* 0x000000380a000986 */ /* 0x000fe2000c101524 */
[----:B------:R-:W-:Y:S01]  /*6010*/  SHF.L.U64.HI R5, R96, 0x1, R95 ;  /* 0x0000000160057819 */ /* 0x000fe2000001025f */
[----:B------:R-:W-:Y:S01]  /*6020*/  FMUL R60, R60, R90 ;  /* 0x0000005a3c3c7220 */ /* 0x000fe20000400000 */
[----:B------:R-:W-:Y:S01]  /*6030*/  IADD3 R8, P0, R7, R10, RZ ;  /* 0x0000000a07087210 */ /* 0x000fe20007f1e0ff */
[-C--:B------:R-:W-:Y:S01]  /*6040*/  FMUL R61, R61, R90.reuse ;  /* 0x0000005a3d3d7220 */ /* 0x080fe20000400000 */
[----:B------:R-:W-:Y:S01]  /*6050*/  F2FP.BF16.F32.PACK_AB R57, RZ, R57 ;  /* 0x00000039ff39723e */ /* 0x000fe200000010ff */
[----:B------:R-:W-:Y:S01]  /*6060*/  FMUL R63, R63, R90 ;  /* 0x0000005a3f3f7220 */ /* 0x000fe20000400000 */
[----:B------:R-:W-:Y:S01]  /*6070*/  F2FP.BF16.F32.PACK_AB R58, RZ, R58 ;  /* 0x0000003aff3a723e */ /* 0x000fe200000010ff */
[----:B------:R-:W-:Y:S01]  /*6080*/  IMAD.X R9, R5, 0x1, R11, P0 ;  /* 0x0000000105097824 */ /* 0x000fe200000e060b */
[----:B------:R-:W-:Y:S01]  /*6090*/  ISETP.GT.AND P0, PT, R3, 0x8, P3 ;  /* 0x000000080300780c */ /* 0x000fe20001f04270 */
[----:B------:R-:W-:Y:S01]  /*60a0*/  @P1 STG.E.U16 desc[UR36][R10.64+0x2], R57 ;  /* 0x000002390a001986 */ /* 0x000fe2000c101524 */
[----:B------:R-:W-:Y:S01]  /*60b0*/  F2FP.BF16.F32.PACK_AB R59, RZ, R59 ;  /* 0x0000003bff3b723e */ /* 0x000fe200000010ff */
[----:B------:R-:W-:Y:S01]  /*60c0*/  FMUL R62, R62, R90 ;  /* 0x0000005a3e3e7220 */ /* 0x000fe20000400000 */
[----:B------:R-:W-:Y:S01]  /*60d0*/  SHF.L.U64.HI R13, R97, 0x1, R94 ;  /* 0x00000001610d7819 */ /* 0x000fe2000001025e */
[----:B------:R-:W-:Y:S01]  /*60e0*/  @P2 STG.E.U16 desc[UR36][R8.64], R58 ;  /* 0x0000003a08002986 */ /* 0x000fe2000c101524 */
[----:B------:R-:W-:Y:S01]  /*60f0*/  IADD3 R6, P1, P2, R23, R10, R7 ;  /* 0x0000000a17067210 */ /* 0x000fe20007a3e007 */
[-C--:B------:R-:W-:Y:S01]  /*6100*/  FMUL R64, R64, R90.reuse ;  /* 0x0000005a40407220 */ /* 0x080fe20000400000 */
[C---:B------:R-:W-:Y:S01]  /*6110*/  ISETP.GT.AND P4, PT, R4.reuse, 0x8, PT ;  /* 0x000000080400780c */ /* 0x040fe20003f84270 */
[-C--:B------:R-:W-:Y:S01]  /*6120*/  FMUL R65, R65, R90.reuse ;  /* 0x0000005a41417220 */ /* 0x080fe20000400000 */
[----:B------:R-:W-:Y:S01]  /*6130*/  ISETP.GT.AND P3, PT, R4, 0x9, PT ;  /* 0x000000090400780c */ /* 0x000fe20003f64270 */
[-C--:B------:R-:W-:Y:S01]  /*6140*/  FMUL R66, R66, R90.reuse ;  /* 0x0000005a42427220 */ /* 0x080fe20000400000 */
[----:B------:R-:W-:Y:S01]  /*6150*/  IADD3.X R7, R13, R11, R5, P1, P2 ;  /* 0x0000000b0d077210 */ /* 0x000fe20000fe4405 */
[----:B------:R-:W-:Y:S01]  /*6160*/  @P0 STG.E.U16 desc[UR36][R8.64+0x2], R59 ;  /* 0x0000023b08000986 */ /* 0x000fe2000c101524 */
[----:B------:R-:W-:Y:S01]  /*6170*/  ISETP.GT.AND P1, PT, R3, RZ, P4 ;  /* 0x000000ff0300720c */ /* 0x000fe20002724270 */
[-C--:B------:R-:W-:Y:S01]  /*6180*/  FMUL R67, R67, R90.reuse ;  /* 0x0000005a43437220 */ /* 0x080fe20000400000 */
[----:B------:R-:W-:Y:S01]  /*6190*/  ISETP.GT.AND P0, PT, R3, RZ, P3 ;  /* 0x000000ff0300720c */ /* 0x000fe20001f04270 */
[----:B------:R-:W-:Y:S01]  /*61a0*/  FMUL R68, R68, R90 ;  /* 0x0000005a44447220 */ /* 0x000fe20000400000 */
[----:B------:R-:W-:Y:S01]  /*61b0*/  F2FP.BF16.F32.PACK_AB R60, RZ, R60 ;  /* 0x0000003cff3c723e */ /* 0x000fe200000010ff */
[-C--:B------:R-:W-:Y:S01]  /*61c0*/  FMUL R69, R69, R90.reuse ;  /* 0x0000005a45457220 */ /* 0x080fe20000400000 */
[----:B------:R-:W-:Y:S01]  /*61d0*/  F2FP.BF16.F32.PACK_AB R61, RZ, R61 ;  /* 0x0000003dff3d723e */ /* 0x000fe200000010ff */
[-C--:B------:R-:W-:Y:S01]  /*61e0*/  FMUL R70, R70, R90.reuse ;  /* 0x0000005a46467220 */ /* 0x080fe20000400000 */
[----:B------:R-:W-:Y:S01]  /*61f0*/  F2FP.BF16.F32.PACK_AB R63, RZ, R63 ;  /* 0x0000003fff3f723e */ /* 0x000fe200000010ff */
[----:B------:R-:W-:Y:S01]  /*6200*/  FMUL R71, R71, R90 ;  /* 0x0000005a47477220 */ /* 0x000fe20000400000 */
[----:B------:R-:W-:Y:S01]  /*6210*/  F2FP.BF16.F32.PACK_AB R62, RZ, R62 ;  /* 0x0000003eff3e723e */ /* 0x000fe200000010ff */
[----:B------:R-:W-:Y:S01]  /*6220*/  FMUL R72, R72, R90 ;  /* 0x0000005a48487220 */ /* 0x000fe20000400000 */
[----:B------:R-:W-:Y:S01]  /*6230*/  F2FP.BF16.F32.PACK_AB R64, RZ, R64 ;  /* 0x00000040ff40723e */ /* 0x000fe200000010ff */
[----:B------:R-:W-:Y:S01]  /*6240*/  @P1 STG.E.U16 desc[UR36][R10.64+0x10], R60 ;  /* 0x0000103c0a001986 */ /* 0x000fe2000c101524 */
[----:B------:R-:W-:Y:S01]  /*6250*/  ISETP.GT.AND P1, PT, R3, 0x8, P4 ;  /* 0x000000080300780c */ /* 0x000fe20002724270 */
[-C--:B------:R-:W-:Y:S01]  /*6260*/  FMUL R73, R73, R90.reuse ;  /* 0x0000005a49497220 */ /* 0x080fe20000400000 */
[----:B------:R-:W-:Y:S01]  /*6270*/  ISETP.GT.AND P2, PT, R4, 0x11, PT ;  /* 0x000000110400780c */ /* 0x000fe20003f44270 */
[----:B------:R-:W-:Y:S01]  /*6280*/  @P0 STG.E.U16 desc[UR36][R10.64+0x12], R61 ;  /* 0x0000123d0a000986 */ /* 0x000fe2000c101524 */
[----:B------:R-:W-:Y:S01]  /*6290*/  ISETP.GT.AND P0, PT, R3, 0x8, P3 ;  /* 0x000000080300780c */ /* 0x000fe20001f04270 */
[-C--:B------:R-:W-:Y:S01]  /*62a0*/  FMUL R74, R74, R90.reuse ;  /* 0x0000005a4a4a7220 */ /* 0x080fe20000400000 */
[----:B------:R-:W-:Y:S01]  /*62b0*/  ISETP.GT.AND P3, PT, R4, 0x10, PT ;  /* 0x000000100400780c */ /* 0x000fe20003f64270 */
[-C--:B------:R-:W-:Y:S01]  /*62c0*/  FMUL R75, R75, R90.reuse ;  /* 0x0000005a4b4b7220 */ /* 0x080fe20000400000 */
[----:B------:R-:W-:Y:S01]  /*62d0*/  F2FP.BF16.F32.PACK_AB R65, RZ, R65 ;  /* 0x00000041ff41723e */ /* 0x000fe200000010ff */
[----:B------:R-:W-:Y:S01]  /*62e0*/  FMUL R76, R76, R90 ;  /* 0x0000005a4c4c7220 */ /* 0x000fe20000400000 */
[----:B------:R-:W-:Y:S01]  /*62f0*/  F2FP.BF16.F32.PACK_AB R66, RZ, R66 ;  /* 0x00000042ff42723e */ /* 0x000fe200000010ff */
[----:B------:R-:W-:Y:S01]  /*6300*/  FMUL R77, R77, R90 ;  /* 0x0000005a4d4d7220 */ /* 0x000fe20000400000 */
[----:B------:R-:W-:Y:S01]  /*6310*/  F2FP.BF16.F32.PACK_AB R67, RZ, R67 ;  /* 0x00000043ff43723e */ /* 0x000fe200000010ff */
[----:B------:R-:W-:Y:S01]  /*6320*/  @P1 STG.E.U16 desc[UR36][R8.64+0x10], R62 ;  /* 0x0000103e08001986 */ /* 0x000fe2000c101524 */
[----:B------:R-:W-:Y:S01]  /*6330*/  F2FP.BF16.F32.PACK_AB R68, RZ, R68 ;  /* 0x00000044ff44723e */ /* 0x000fe200000010ff */
[-C--:B------:R-:W-:Y:S01]  /*6340*/  FMUL R78, R78, R90.reuse ;  /* 0x0000005a4e4e7220 */ /* 0x080fe20000400000 */
[----:B------:R-:W-:Y:S01]  /*6350*/  ISETP.GT.AND P1, PT, R4, 0x19, PT ;  /* 0x000000190400780c */ /* 0x000fe20003f24270 */
[----:B------:R-:W-:Y:S01]  /*6360*/  @P0 STG.E.U16 desc[UR36][R8.64+0x12], R63 ;  /* 0x0000123f08000986 */ /* 0x000fe2000c101524 */
[----:B------:R-:W-:Y:S01]  /*6370*/  ISETP.GT.AND P0, PT, R3, RZ, P3 ;  /* 0x000000ff0300720c */ /* 0x000fe20001f04270 */
[-C--:B------:R-:W-:Y:S01]  /*6380*/  FMUL R79, R79, R90.reuse ;  /* 0x0000005a4f4f7220 */ /* 0x080fe20000400000 */
[----:B------:R-:W-:Y:S01]  /*6390*/  F2FP.BF16.F32.PACK_AB R69, RZ, R69 ;  /* 0x00000045ff45723e */ /* 0x000fe200000010ff */
[----:B------:R-:W-:Y:S01]  /*63a0*/  FMUL R80, R80, R90 ;  /* 0x0000005a50507220 */ /* 0x000fe20000400000 */
[----:B------:R-:W-:Y:S01]  /*63b0*/  F2FP.BF16.F32.PACK_AB R70, RZ, R70 ;  /* 0x00000046ff46723e */ /* 0x000fe200000010ff */
        /* <DEDUP_REMOVED lines=8> */
[----:B------:R-:W-:Y:S01]  /*6440*/  @P0 STG.E.U16 desc[UR36][R10.64+0x20], R64 ;  /* 0x000020400a000986 */ /* 0x000fe2000c101524 */
[----:B------:R-:W-:Y:S01]  /*6450*/  ISETP.GT.AND P0, PT, R3, RZ, P2 ;  /* 0x000000ff0300720c */ /* 0x000fe20001704270 */
[-C--:B------:R-:W-:Y:S01]  /*6460*/  FMUL R85, R85, R90.reuse ;  /* 0x0000005a55557220 */ /* 0x080fe20000400000 */
[----:B------:R-:W-:Y:S01]  /*6470*/  F2FP.BF16.F32.PACK_AB R75, RZ, R75 ;  /* 0x0000004bff4b723e */ /* 0x000fe200000010ff */
[-C--:B------:R-:W-:Y:S01]  /*6480*/  FMUL R86, R86, R90.reuse ;  /* 0x0000005a56567220 */ /* 0x080fe20000400000 */
[----:B------:R-:W-:Y:S01]  /*6490*/  ISETP.GT.AND P5, PT, R4, 0x28, PT ;  /* 0x000000280400780c */ /* 0x000fe20003fa4270 */
[----:B------:R-:W-:Y:S01]  /*64a0*/  FMUL R87, R87, R90 ;  /* 0x0000005a57577220 */ /* 0x000fe20000400000 */
[----:B------:R-:W-:Y:S01]  /*64b0*/  F2FP.BF16.F32.PACK_AB R76, RZ, R76 ;  /* 0x0000004cff4c723e */ /* 0x000fe200000010ff */
[-C--:B------:R-:W-:Y:S01]  /*64c0*/  FMUL R24, R24, R90.reuse ;  /* 0x0000005a18187220 */ /* 0x080fe20000400000 */
[----:B------:R-:W-:Y:S01]  /*64d0*/  ISETP.GT.AND P4, PT, R4, 0x29, PT ;  /* 0x000000290400780c */ /* 0x000fe20003f84270 */
[-C--:B------:R-:W-:Y:S01]  /*64e0*/  FMUL R25, R25, R90.reuse ;  /* 0x0000005a19197220 */ /* 0x080fe20000400000 */
[----:B------:R-:W-:Y:S01]  /*64f0*/  F2FP.BF16.F32.PACK_AB R77, RZ, R77 ;  /* 0x0000004dff4d723e */ /* 0x000fe200000010ff */
[----:B------:R-:W-:Y:S01]  /*6500*/  FMUL R26, R26, R90 ;  /* 0x0000005a1a1a7220 */ /* 0x000fe20000400000 */
[----:B------:R-:W-:Y:S01]  /*6510*/  F2FP.BF16.F32.PACK_AB R78, RZ, R78 ;  /* 0x0000004eff4e723e */ /* 0x000fe200000010ff */
[----:B------:R-:W-:Y:S01]  /*6520*/  @P0 STG.E.U16 desc[UR36][R10.64+0x22], R65 ;  /* 0x000022410a000986 */ /* 0x000fe2000c101524 */
[----:B------:R-:W-:Y:S01]  /*6530*/  ISETP.GT.AND P0, PT, R3, 0x8, P3 ;  /* 0x000000080300780c */ /* 0x000fe20001f04270 */
[-C--:B------:R-:W-:Y:S01]  /*6540*/  FMUL R27, R27, R90.reuse ;  /* 0x0000005a1b1b7220 */ /* 0x080fe20000400000 */
[----:B------:R-:W-:Y:S01]  /*6550*/  F2FP.BF16.F32.PACK_AB R79, RZ, R79 ;  /* 0x0000004fff4f723e */ /* 0x000fe200000010ff */
[-C--:B------:R-:W-:Y:S01]  /*6560*/  FMUL R28, R28, R90.reuse ;  /* 0x0000005a1c1c7220 */ /* 0x080fe20000400000 */
[----:B------:R-:W-:Y:S01]  /*6570*/  ISETP.GT.AND P3, PT, R4, 0x30, PT ;  /* 0x000000300400780c */ /* 0x000fe20003f64270 */
        /* <DEDUP_REMOVED lines=8> */
[----:B------:R-:W-:Y:S01]  /*6600*/  @P0 STG.E.U16 desc[UR36][R8.64+0x20], R66 ;  /* 0x0000204208000986 */ /* 0x000fe2000c101524 */
[----:B------:R-:W-:Y:S01]  /*6610*/  ISETP.GT.AND P0, PT, R3, 0x8, P2 ;  /* 0x000000080300780c */ /* 0x000fe20001704270 */
[-C--:B------:R-:W-:Y:S01]  /*6620*/  FMUL R33, R33, R90.reuse ;  /* 0x0000005a21217220 */ /* 0x080fe20000400000 */
[----:B------:R-:W-:Y:S01]  /*6630*/  ISETP.GT.AND P2, PT, R4, 0x18, PT ;  /* 0x000000180400780c */ /* 0x000fe20003f44270 */
[----:B------:R-:W-:Y:S01]  /*6640*/  FMUL R34, R34, R90 ;  /* 0x0000005a22227220 */ /* 0x000fe20000400000 */
[----:B------:R-:W-:Y:S01]  /*6650*/  F2FP.BF16.F32.PACK_AB R84, RZ, R84 ;  /* 0x00000054ff54723e */ /* 0x000fe200000010ff */
[-C--:B------:R-:W-:Y:S01]  /*6660*/  FMUL R35, R35, R90.reuse ;  /* 0x0000005a23237220 */ /* 0x080fe20000400000 */
[----:B------:R-:W-:Y:S01]  /*6670*/  P2R R5, PR, RZ, 0x20 ;  /* 0x00000020ff057803 */ /* 0x000fe20000000000 */
[-C--:B------:R-:W-:Y:S01]  /*6680*/  FMUL R36, R36, R90.reuse ;  /* 0x0000005a24247220 */ /* 0x080fe20000400000 */
[----:B------:R-:W-:Y:S01]  /*6690*/  F2FP.BF16.F32.PACK_AB R85, RZ, R85 ;  /* 0x00000055ff55723e */ /* 0x000fe200000010ff */
[----:B------:R-:W-:Y:S01]  /*66a0*/  FMUL R37, R37, R90 ;  /* 0x0000005a25257220 */ /* 0x000fe20000400000 */
[----:B------:R-:W-:Y:S01]  /*66b0*/  F2FP.BF16.F32.PACK_AB R86, RZ, R86 ;  /* 0x00000056ff56723e */ /* 0x000fe200000010ff */
[-C--:B------:R-:W-:Y:S01]  /*66c0*/  FMUL R38, R38, R90.reuse ;  /* 0x0000005a26267220 */ /* 0x080fe20000400000 */
[----:B------:R-:W-:Y:S01]  /*66d0*/  F2FP.BF16.F32.PACK_AB R87, RZ, R87 ;  /* 0x00000057ff57723e */ /* 0x000fe200000010ff */
[----:B------:R-:W-:Y:S01]  /*66e0*/  @P0 STG.E.U16 desc[UR36][R8.64+0x22], R67 ;  /* 0x0000224308000986 */ /* 0x000fe2000c101524 */
[----:B------:R-:W-:Y:S01]  /*66f0*/  ISETP.GT.AND P0, PT, R3, RZ, P2 ;  /* 0x000000ff0300720c */ /* 0x000fe20001704270 */
        /* <DEDUP_REMOVED lines=36> */
[----:B------:R-:W-:Y:S01]  /*6940*/  FMUL R55, R55, R90 ;  /* 0x0000005a37377220 */ /* 0x000fe20000400000 */
[----:B------:R-:W-:-:S02]  /*6950*/  F2FP.BF16.F32.PACK_AB R39, RZ, R39 ;  /* 0x00000027ff27723e */ /* 0x000fc400000010ff */
[----:B------:R-:W-:Y:S01]  /*6960*/  F2FP.BF16.F32.PACK_AB R40, RZ, R40 ;  /* 0x00000028ff28723e */ /* 0x000fe200000010ff */
[----:B------:R-:W-:Y:S01]  /*6970*/  @P0 STG.E.U16 desc[UR36][R8.64+0x30], R70 ;  /* 0x0000304608000986 */ /* 0x000fe2000c101524 */
[----:B------:R-:W-:Y:S02]  /*6980*/  ISETP.GT.AND P0, PT, R3, 0x8, P1 ;  /* 0x000000080300780c */ /* 0x000fe40000f04270 */
[----:B------:R-:W-:Y:S02]  /*6990*/  ISETP.GT.AND P1, PT, R4, 0x21, PT ;  /* 0x000000210400780c */ /* 0x000fe40003f24270 */
[----:B------:R-:W-:Y:S02]  /*69a0*/  F2FP.BF16.F32.PACK_AB R41, RZ, R41 ;  /* 0x00000029ff29723e */ /* 0x000fe400000010ff */
[----:B------:R-:W-:Y:S02]  /*69b0*/  F2FP.BF16.F32.PACK_AB R42, RZ, R42 ;  /* 0x0000002aff2a723e */ /* 0x000fe400000010ff */
[----:B------:R-:W-:-:S02]  /*69c0*/  F2FP.BF16.F32.PACK_AB R43, RZ, R43 ;  /* 0x0000002bff2b723e */ /* 0x000fc400000010ff */
[----:B------:R-:W-:Y:S02]  /*69d0*/  F2FP.BF16.F32.PACK_AB R44, RZ, R44 ;  /* 0x0000002cff2c723e */ /* 0x000fe400000010ff */
[----:B------:R-:W-:Y:S01]  /*69e0*/  F2FP.BF16.F32.PACK_AB R45, RZ, R45 ;  /* 0x0000002dff2d723e */ /* 0x000fe200000010ff */
[----:B------:R-:W-:Y:S01]  /*69f0*/  @P0 STG.E.U16 desc[UR36][R8.64+0x32], R71 ;  /* 0x0000324708000986 */ /* 0x000fe2000c101524 */
[----:B------:R-:W-:Y:S02]  /*6a00*/  ISETP.GT.AND P0, PT, R3, RZ, P2 ;  /* 0x000000ff0300720c */ /* 0x000fe40001704270 */
[----:B------:R-:W-:Y:S02]  /*6a10*/  F2FP.BF16.F32.PACK_AB R46, RZ, R46 ;  /* 0x0000002eff2e723e */ /* 0x000fe400000010ff */
[----:B------:R-:W-:Y:S02]  /*6a20*/  F2FP.BF16.F32.PACK_AB R47, RZ, R47 ;  /* 0x0000002fff2f723e */ /* 0x000fe400000010ff */
[----:B------:R-:W-:-:S02]  /*6a30*/  F2FP.BF16.F32.PACK_AB R48, RZ, R48 ;  /* 0x00000030ff30723e */ /* 0x000fc400000010ff */
[----:B------:R-:W-:Y:S02]  /*6a40*/  F2FP.BF16.F32.PACK_AB R49, RZ, R49 ;  /* 0x00000031ff31723e */ /* 0x000fe400000010ff */
[----:B------:R-:W-:Y:S02]  /*6a50*/  F2FP.BF16.F32.PACK_AB R50, RZ, R50 ;  /* 0x00000032ff32723e */ /* 0x000fe400000010ff */
[----:B------:R-:W-:Y:S01]  /*6a60*/  F2FP.BF16.F32.PACK_AB R51, RZ, R51 ;  /* 0x00000033ff33723e */ /* 0x000fe200000010ff */
[----:B------:R-:W-:Y:S01]  /*6a70*/  @P0 STG.E.U16 desc[UR36][R10.64+0x40], R72 ;  /* 0x000040480a000986 */ /* 0x000fe2000c101524 */
[----:B------:R-:W-:Y:S02]  /*6a80*/  ISETP.GT.AND P0, PT, R3, RZ, P1 ;  /* 0x000000ff0300720c */ /* 0x000fe40000f04270 */
[----:B------:R-:W-:Y:S02]  /*6a90*/  F2FP.BF16.F32.PACK_AB R52, RZ, R52 ;  /* 0x00000034ff34723e */ /* 0x000fe400000010ff */
[----:B------:R-:W-:-:S02]  /*6aa0*/  F2FP.BF16.F32.PACK_AB R53, RZ, R53 ;  /* 0x00000035ff35723e */ /* 0x000fc400000010ff */
[----:B------:R-:W-:Y:S02]  /*6ab0*/  F2FP.BF16.F32.PACK_AB R54, RZ, R54 ;  /* 0x00000036ff36723e */ /* 0x000fe400000010ff */
[----:B------:R-:W-:-:S05]  /*6ac0*/  F2FP.BF16.F32.PACK_AB R55, RZ, R55 ;  /* 0x00000037ff37723e */ /* 0x000fca00000010ff */
[----:B------:R-:W-:Y:S01]  /*6ad0*/  @P0 STG.E.U16 desc[UR36][R10.64+0x42], R73 ;  /* 0x000042490a000986 */ /* 0x000fe2000c101524 */
[----:B------:R-:W-:Y:S02]  /*6ae0*/  ISETP.GT.AND P0, PT, R3, 0x8, P2 ;  /* 0x000000080300780c */ /* 0x000fe40001704270 */
[----:B------:R-:W-:-:S11]  /*6af0*/  ISETP.GT.AND P2, PT, R4, 0x38, PT ;  /* 0x000000380400780c */ /* 0x000fd60003f44270 */
[----:B------:R-:W-:Y:S01]  /*6b00*/  @P0 STG.E.U16 desc[UR36][R8.64+0x40], R74 ;  /* 0x0000404a08000986 */ /* 0x000fe2000c101524 */
[----:B------:R-:W-:-:S13]  /*6b10*/  ISETP.GT.AND P0, PT, R3, 0x8, P1 ;  /* 0x000000080300780c */ /* 0x000fda0000f04270 */
[----:B------:R-:W-:Y:S01]  /*6b20*/  @P0 STG.E.U16 desc[UR36][R8.64+0x42], R75 ;  /* 0x0000424b08000986 */ /* 0x000fe2000c101524 */
[----:B------:R-:W-:-:S13]  /*6b30*/  ISETP.GT.AND P0, PT, R3, RZ, P5 ;  /* 0x000000ff0300720c */ /* 0x000fda0002f04270 */
[----:B------:R-:W-:Y:S01]  /*6b40*/  @P0 STG.E.U16 desc[UR36][R10.64+0x50], R76 ;  /* 0x0000504c0a000986 */ /* 0x000fe2000c101524 */
[----:B------:R-:W-:-:S13]  /*6b50*/  ISETP.GT.AND P0, PT, R3, RZ, P4 ;  /* 0x000000ff0300720c */ /* 0x000fda0002704270 */
[----:B------:R-:W-:Y:S01]  /*6b60*/  @P0 STG.E.U16 desc[UR36][R10.64+0x52], R77 ;  /* 0x0000524d0a000986 */ /* 0x000fe2000c101524 */
[----:B------:R-:W-:-:S13]  /*6b70*/  ISETP.GT.AND P0, PT, R3, 0x8, P5 ;  /* 0x000000080300780c */ /* 0x000fda0002f04270 */
[----:B------:R-:W-:Y:S01]  /*6b80*/  @P0 STG.E.U16 desc[UR36][R8.64+0x50], R78 ;  /* 0x0000504e08000986 */ /* 0x000fe2000c101524 */
[----:B------:R-:W-:-:S13]  /*6b90*/  ISETP.GT.AND P0, PT, R3, 0x8, P4 ;  /* 0x000000080300780c */ /* 0x000fda0002704270 */
[----:B------:R-:W-:Y:S01]  /*6ba0*/  @P0 STG.E.U16 desc[UR36][R8.64+0x52], R79 ;  /* 0x0000524f08000986 */ /* 0x000fe2000c101524 */
[----:B------:R-:W-:-:S13]  /*6bb0*/  ISETP.GT.AND P0, PT, R3, RZ, P3 ;  /* 0x000000ff0300720c */ /* 0x000fda0001f04270 */
[----:B------:R-:W-:Y:S01]  /*6bc0*/  @P0 STG.E.U16 desc[UR36][R10.64+0x60], R80 ;  /* 0x000060500a000986 */ /* 0x000fe2000c101524 */
[----:B------:R-:W-:-:S04]  /*6bd0*/  ISETP.GT.AND P0, PT, R4, 0x31, PT ;  /* 0x000000310400780c */ /* 0x000fc80003f04270 */
[----:B------:R-:W-:-:S13]  /*6be0*/  ISETP.GT.AND P1, PT, R3, RZ, P0 ;  /* 0x000000ff0300720c */ /* 0x000fda0000724270 */
[----:B------:R-:W-:Y:S01]  /*6bf0*/  @P1 STG.E.U16 desc[UR36][R10.64+0x62], R81 ;  /* 0x000062510a001986 */ /* 0x000fe2000c101524 */
[----:B------:R-:W-:-:S13]  /*6c00*/  ISETP.GT.AND P1, PT, R3, 0x8, P3 ;  /* 0x000000080300780c */ /* 0x000fda0001f24270 */
[----:B------:R-:W-:Y:S01]  /*6c10*/  @P1 STG.E.U16 desc[UR36][R8.64+0x60], R82 ;  /* 0x0000605208001986 */ /* 0x000fe2000c101524 */
[----:B------:R-:W-:-:S13]  /*6c20*/  ISETP.GT.AND P1, PT, R3, 0x8, P0 ;  /* 0x000000080300780c */ /* 0x000fda0000724270 */
[----:B------:R-:W-:Y:S01]  /*6c30*/  @P1 STG.E.U16 desc[UR36][R8.64+0x62], R83 ;  /* 0x0000625308001986 */ /* 0x000fe2000c101524 */
[----:B------:R-:W-:-:S05]  /*6c40*/  IADD3 R14, P1, R23, R8, RZ ;  /* 0x00000008170e7210 */ /* 0x000fca0007f3e0ff */
[----:B------:R-:W-:Y:S01]  /*6c50*/  IMAD.X R15, R13, 0x1, R9, P1 ;  /* 0x000000010d0f7824 */ /* 0x000fe200008e0609 */
[----:B------:R-:W-:-:S13]  /*6c60*/  ISETP.GT.AND P1, PT, R3, RZ, P2 ;  /* 0x000000ff0300720c */ /* 0x000fda0001724270 */
[----:B------:R-:W-:Y:S01]  /*6c70*/  @P1 STG.E.U16 desc[UR36][R10.64+0x70], R84 ;  /* 0x000070540a001986 */ /* 0x000fe2000c101524 */
[----:B------:R-:W-:-:S05]  /*6c80*/  IADD3 R20, P1, R23, R8, RZ ;  /* 0x0000000817147210 */ /* 0x000fca0007f3e0ff */
[----:B------:R-:W-:Y:S01]  /*6c90*/  IMAD.X R21, R13, 0x1, R9, P1 ;  /* 0x000000010d157824 */ /* 0x000fe200008e0609 */
[----:B------:R-:W-:-:S05]  /*6ca0*/  IADD3 R12, P1, R23, R10, RZ ;  /* 0x0000000a170c7210 */ /* 0x000fca0007f3e0ff */
[----:B------:R-:W-:Y:S01]  /*6cb0*/  IMAD.X R13, R13, 0x1, R11, P1 ;  /* 0x000000010d0d7824 */ /* 0x000fe200008e060b */
[----:B------:R-:W-:-:S04]  /*6cc0*/  ISETP.GT.AND P1, PT, R4, 0x39, PT ;  /* 0x000000390400780c */ /* 0x000fc80003f24270 */
[----:B------:R-:W-:-:S13]  /*6cd0*/  ISETP.GT.AND P5, PT, R3, RZ, P1 ;  /* 0x000000ff0300720c */ /* 0x000fda0000fa4270 */
[----:B------:R-:W-:Y:S01]  /*6ce0*/  @P5 STG.E.U16 desc[UR36][R10.64+0x72], R85 ;  /* 0x000072550a005986 */ /* 0x000fe2000c101524 */
[----:B------:R-:W-:-:S13]  /*6cf0*/  ISETP.GT.AND P5, PT, R3, 0x8, P2 ;  /* 0x000000080300780c */ /* 0x000fda00017a4270 */
[----:B------:R-:W-:Y:S01]  /*6d00*/  @P5 STG.E.U16 desc[UR36][R8.64+0x70], R86 ;  /* 0x0000705608005986 */ /* 0x000fe2000c101524 */
[----:B------:R-:W-:-:S13]  /*6d10*/  ISETP.GT.AND P5, PT, R3, 0x8, P1 ;  /* 0x000000080300780c */ /* 0x000fda0000fa4270 */
[----:B------:R0:W-:Y:S01]  /*6d20*/  @P5 STG.E.U16 desc[UR36][R8.64+0x72], R87 ;  /* 0x0000725708005986 */ /* 0x0001e2000c101524 */
[C---:B------:R-:W-:Y:S02]  /*6d30*/  ISETP.GT.AND P5, PT, R3.reuse, 0x80, P6 ;  /* 0x000000800300780c */ /* 0x040fe400037a4270 */
[----:B------:R-:W-:-:S11]  /*6d40*/  ISETP.GT.AND P6, PT, R3, 0x88, P6 ;  /* 0x000000880300780c */ /* 0x000fd600037c4270 */
[----:B------:R-:W-:Y:S01]  /*6d50*/  @P5 STG.E.U16 desc[UR36][R12.64], R24 ;  /* 0x000000180c005986 */ /* 0x000fe2000c101524 */
[----:B------:R-:W-:-:S04]  /*6d60*/  ISETP.GT.AND P5, PT, R4, 0x1, PT ;  /* 0x000000010400780c */ /* 0x000fc80003fa4270 */
[----:B------:R-:W-:-:S13]  /*6d70*/  ISETP.GT.AND P5, PT, R3, 0x80, P5 ;  /* 0x000000800300780c */ /* 0x000fda0002fa4270 */
[----:B0-----:R-:W-:Y:S02]  /*6d80*/  @P5 IMAD.MOV.U32 R8, RZ, RZ, R12 ;  /* 0x000000ffff085224 */ /* 0x001fe400078e000c */
[----:B------:R-:W-:-:S05]  /*6d90*/  @P5 IMAD.MOV.U32 R9, RZ, RZ, R13 ;  /* 0x000000ffff095224 */ /* 0x000fca00078e000d */
[----:B------:R0:W-:Y:S01]  /*6da0*/  @P5 STG.E.U16 desc[UR36][R8.64+0x2], R25 ;  /* 0x0000021908005986 */ /* 0x0001e2000c101524 */
[----:B------:R-:W-:-:S03]  /*6db0*/  ISETP.NE.AND P5, PT, R5, RZ, PT ;  /* 0x000000ff0500720c */ /* 0x000fc60003fa5270 */
[----:B------:R-:W-:Y:S01]  /*6dc0*/  @P6 STG.E.U16 desc[UR36][R14.64], R26 ;  /* 0x0000001a0e006986 */ /* 0x000fe2000c101524 */
[----:B------:R-:W-:-:S04]  /*6dd0*/  ISETP.GT.AND P6, PT, R4, 0x1, PT ;  /* 0x000000010400780c */ /* 0x000fc80003fc4270 */
[----:B------:R-:W-:-:S13]  /*6de0*/  ISETP.GT.AND P6, PT, R3, 0x88, P6 ;  /* 0x000000880300780c */ /* 0x000fda00037c4270 */
[----:B------:R-:W-:Y:S01]  /*6df0*/  @P6 STG.E.U16 desc[UR36][R20.64+0x2], R27 ;  /* 0x0000021b14006986 */ /* 0x000fe2000c101524 */
[----:B------:R-:W-:-:S04]  /*6e00*/  ISETP.GT.AND P6, PT, R4, 0x8, PT ;  /* 0x000000080400780c */ /* 0x000fc80003fc4270 */
[----:B------:R-:W-:-:S13]  /*6e10*/  ISETP.GT.AND P6, PT, R3, 0x80, P6 ;  /* 0x000000800300780c */ /* 0x000fda00037c4270 */
[----:B0-----:R-:W-:Y:S02]  /*6e20*/  @P6 IMAD.MOV.U32 R8, RZ, RZ, R12 ;  /* 0x000000ffff086224 */ /* 0x001fe400078e000c */
[----:B------:R-:W-:-:S05]  /*6e30*/  @P6 IMAD.MOV.U32 R9, RZ, RZ, R13 ;  /* 0x000000ffff096224 */ /* 0x000fca00078e000d */
[----:B------:R0:W-:Y:S01]  /*6e40*/  @P6 STG.E.U16 desc[UR36][R8.64+0x10], R28 ;  /* 0x0000101c08006986 */ /* 0x0001e2000c101524 */
[----:B------:R-:W-:-:S04]  /*6e50*/  ISETP.GT.AND P6, PT, R4, 0x9, PT ;  /* 0x000000090400780c */ /* 0x000fc80003fc4270 */
[----:B------:R-:W-:-:S13]  /*6e60*/  ISETP.GT.AND P6, PT, R3, 0x80, P6 ;  /* 0x000000800300780c */ /* 0x000fda00037c4270 */
[----:B0-----:R-:W-:Y:S02]  /*6e70*/  @P6 IMAD.MOV.U32 R8, RZ, RZ, R12 ;  /* 0x000000ffff086224 */ /* 0x001fe400078e000c */
[----:B------:R-:W-:-:S05]  /*6e80*/  @P6 IMAD.MOV.U32 R9, RZ, RZ, R13 ;  /* 0x000000ffff096224 */ /* 0x000fca00078e000d */
[----:B------:R0:W-:Y:S01]  /*6e90*/  @P6 STG.E.U16 desc[UR36][R8.64+0x12], R29 ;  /* 0x0000121d08006986 */ /* 0x0001e2000c101524 */
[----:B------:R-:W-:-:S04]  /*6ea0*/  ISETP.GT.AND P6, PT, R4, 0x8, PT ;  /* 0x000000080400780c */ /* 0x000fc80003fc4270 */
[----:B------:R-:W-:-:S13]  /*6eb0*/  ISETP.GT.AND P6, PT, R3, 0x88, P6 ;  /* 0x000000880300780c */ /* 0x000fda00037c4270 */
        /* <DEDUP_REMOVED lines=45> */
[----:B------:R-:W-:Y:S01]  /*7190*/  @P6 STG.E.U16 desc[UR36][R8.64+0x42], R41 ;  /* 0x0000422908006986 */ /* 0x000fe2000c101524 */
[----:B------:R-:W-:-:S04]  /*71a0*/  ISETP.GT.AND P6, PT, R4, 0x20, PT ;  /* 0x000000200400780c */ /* 0x000fc80003fc4270 */
[----:B------:R-:W-:-:S13]  /*71b0*/  ISETP.GT.AND P6, PT, R3, 0x88, P6 ;  /* 0x000000880300780c */ /* 0x000fda00037c4270 */
[----:B------:R-:W-:Y:S01]  /*71c0*/  @P6 STG.E.U16 desc[UR36][R6.64+0x40], R42 ;  /* 0x0000402a06006986 */ /* 0x000fe2000c101524 */
[----:B------:R-:W-:-:S04]  /*71d0*/  ISETP.GT.AND P6, PT, R4, 0x21, PT ;  /* 0x000000210400780c */ /* 0x000fc80003fc4270 */
[----:B------:R-:W-:-:S13]  /*71e0*/  ISETP.GT.AND P6, PT, R3, 0x88, P6 ;  /* 0x000000880300780c */ /* 0x000fda00037c4270 */
[----:B------:R-:W-:Y:S02]  /*71f0*/  @P6 IMAD.MOV.U32 R4, RZ, RZ, R6 ;  /* 0x000000ffff046224 */ /* 0x000fe400078e0006 */
[----:B------:R-:W-:-:S05]  /*7200*/  @P6 IMAD.MOV.U32 R5, RZ, RZ, R7 ;  /* 0x000000ffff056224 */ /* 0x000fca00078e0007 */
[----:B------:R0:W-:Y:S01]  /*7210*/  @P6 STG.E.U16 desc[UR36][R4.64+0x42], R43 ;  /* 0x0000422b04006986 */ /* 0x0001e2000c101524 */
[C---:B------:R-:W-:Y:S02]  /*7220*/  ISETP.GT.AND P6, PT, R3.reuse, 0x80, P5 ;  /* 0x000000800300780c */ /* 0x040fe40002fc4270 */
[----:B------:R-:W-:-:S11]  /*7230*/  ISETP.GT.AND P5, PT, R3, 0x88, P5 ;  /* 0x000000880300780c */ /* 0x000fd60002fa4270 */
[----:B0-----:R-:W-:Y:S02]  /*7240*/  @P6 IMAD.MOV.U32 R4, RZ, RZ, R12 ;  /* 0x000000ffff046224 */ /* 0x001fe400078e000c */
[----:B------:R-:W-:-:S05]  /*7250*/  @P6 IMAD.MOV.U32 R5, RZ, RZ, R13 ;  /* 0x000000ffff056224 */ /* 0x000fca00078e000d */
[----:B------:R0:W-:Y:S01]  /*7260*/  @P6 STG.E.U16 desc[UR36][R4.64+0x50], R44 ;  /* 0x0000502c04006986 */ /* 0x0001e2000c101524 */
[C---:B------:R-:W-:Y:S02]  /*7270*/  ISETP.GT.AND P6, PT, R3.reuse, 0x80, P4 ;  /* 0x000000800300780c */ /* 0x040fe400027c4270 */
[----:B------:R-:W-:-:S11]  /*7280*/  ISETP.GT.AND P4, PT, R3, 0x88, P4 ;  /* 0x000000880300780c */ /* 0x000fd60002784270 */
[----:B0-----:R-:W-:Y:S02]  /*7290*/  @P6 IMAD.MOV.U32 R4, RZ, RZ, R12 ;  /* 0x000000ffff046224 */ /* 0x001fe400078e000c */
[----:B------:R-:W-:-:S05]  /*72a0*/  @P6 IMAD.MOV.U32 R5, RZ, RZ, R13 ;  /* 0x000000ffff056224 */ /* 0x000fca00078e000d */
[----:B------:R0:W-:Y:S02]  /*72b0*/  @P6 STG.E.U16 desc[UR36][R4.64+0x52], R45 ;  /* 0x0000522d04006986 */ /* 0x0001e4000c101524 */
[----:B0-----:R-:W-:Y:S02]  /*72c0*/  @P5 IMAD.MOV.U32 R4, RZ, RZ, R6 ;  /* 0x000000ffff045224 */ /* 0x001fe400078e0006 */
[----:B------:R-:W-:-:S05]  /*72d0*/  @P5 IMAD.MOV.U32 R5, RZ, RZ, R7 ;  /* 0x000000ffff055224 */ /* 0x000fca00078e0007 */
[----:B------:R0:W-:Y:S01]  /*72e0*/  @P5 STG.E.U16 desc[UR36][R4.64+0x50], R46 ;  /* 0x0000502e04005986 */ /* 0x0001e2000c101524 */
[C---:B------:R-:W-:Y:S02]  /*72f0*/  ISETP.GT.AND P5, PT, R3.reuse, 0x80, P3 ;  /* 0x000000800300780c */ /* 0x040fe40001fa4270 */
[----:B------:R-:W-:Y:S01]  /*7300*/  ISETP.GT.AND P3, PT, R3, 0x88, P3 ;  /* 0x000000880300780c */ /* 0x000fe20001f64270 */
        /* <DEDUP_REMOVED lines=17> */
[----:B------:R0:W-:Y:S02]  /*7420*/  @P3 STG.E.U16 desc[UR36][R4.64+0x60], R50 ;  /* 0x0000603204003986 */ /* 0x0001e4000c101524 */
[----:B0-----:R-:W-:Y:S02]  /*7430*/  @P0 IMAD.MOV.U32 R4, RZ, RZ, R6 ;  /* 0x000000ffff040224 */ /* 0x001fe400078e0006 */
[----:B------:R-:W-:-:S05]  /*7440*/  @P0 IMAD.MOV.U32 R5, RZ, RZ, R7 ;  /* 0x000000ffff050224 */ /* 0x000fca00078e0007 */
[----:B------:R0:W-:Y:S02]  /*7450*/  @P0 STG.E.U16 desc[UR36][R4.64+0x62], R51 ;  /* 0x0000623304000986 */ /* 0x0001e4000c101524 */
[----:B0-----:R-:W-:Y:S02]  /*7460*/  @P5 IMAD.MOV.U32 R4, RZ, RZ, R12 ;  /* 0x000000ffff045224 */ /* 0x001fe400078e000c */
[----:B------:R-:W-:-:S05]  /*7470*/  @P5 IMAD.MOV.U32 R5, RZ, RZ, R13 ;  /* 0x000000ffff055224 */ /* 0x000fca00078e000d */
[----:B------:R0:W-:Y:S04]  /*7480*/  @P5 STG.E.U16 desc[UR36][R4.64+0x70], R52 ;  /* 0x0000703404005986 */ /* 0x0001e8000c101524 */
[----:B------:R1:W-:Y:S01]  /*7490*/  @P4 STG.E.U16 desc[UR36][R12.64+0x72], R53 ;  /* 0x000072350c004986 */ /* 0x0003e2000c101524 */
[----:B0-----:R-:W-:Y:S02]  /*74a0*/  @P2 IMAD.MOV.U32 R4, RZ, RZ, R6 ;  /* 0x000000ffff042224 */ /* 0x001fe400078e0006 */
[----:B------:R-:W-:-:S05]  /*74b0*/  @P2 IMAD.MOV.U32 R5, RZ, RZ, R7 ;  /* 0x000000ffff052224 */ /* 0x000fca00078e0007 */
[----:B------:R1:W-:Y:S04]  /*74c0*/  @P2 STG.E.U16 desc[UR36][R4.64+0x70], R54 ;  /* 0x0000703604002986 */ /* 0x0003e8000c101524 */
[----:B------:R1:W-:Y:S02]  /*74d0*/  @P1 STG.E.U16 desc[UR36][R6.64+0x72], R55 ;  /* 0x0000723706001986 */ /* 0x0003e4000c101524 */
.L_x_156:
[----:B------:R-:W-:Y:S05]  /*74e0*/  BSYNC B0 ;  /* 0x0000000000007941 */ /* 0x000fea0003800000 */
.L_x_32:
[----:B------:R-:W-:Y:S01]  /*74f0*/  IADD3 R16, P0, R16, UR38, RZ ;  /* 0x0000002610107c10 */ /* 0x000fe2000ff1e0ff */
[----:B------:R-:W-:Y:S01]  /*7500*/  ULDC.64 UR4, c[0x0][0x650] ;  /* 0x0001940000047ab9 */ /* 0x000fe20000000a00 */
[----:B------:R-:W-:Y:S01]  /*7510*/  PRMT R3, RZ, 0x7610, R3 ;  /* 0x00007610ff037816 */ /* 0x000fe20000000003 */
[----:B------:R-:W-:Y:S01]  /*7520*/  IMAD.MOV.U32 R103, RZ, RZ, -0x1 ;  /* 0xffffffffff677424 */ /* 0x000fe200078e00ff */
[----:B------:R-:W-:Y:S01]  /*7530*/  IADD3.X R17, R17, UR41, RZ, P0, !PT ;  /* 0x0000002911117c10 */ /* 0x000fe200087fe4ff */
[----:B------:R-:W-:Y:S01]  /*7540*/  IMAD.MOV.U32 R23, RZ, RZ, -0x1 ;  /* 0xffffffffff177424 */ /* 0x000fe200078e00ff */
[----:B------:R-:W-:-:S04]  /*7550*/  ISETP.GE.U32.AND P0, PT, R16, UR4, PT ;  /* 0x0000000410007c0c */ /* 0x000fc8000bf06070 */
[----:B------:R-:W-:-:S13]  /*7560*/  ISETP.GE.U32.AND.EX P0, PT, R17, UR5, PT, P0 ;  /* 0x0000000511007c0c */ /* 0x000fda000bf06100 */
[----:B------:R-:W-:Y:S05]  /*7570*/  @P0 BRA `(.L_x_157) ;  /* 0x00000004004c0947 */ /* 0x000fea0003800000 */
[----:B----4-:R-:W4:Y:S01]  /*7580*/  LDC.64 R10, c[0x0][0x628] ;  /* 0x00018a00ff0a7b82 */ /* 0x010f220000000a00 */
[----:B01----:R-:W0:Y:S01]  /*7590*/  S2R R12, SR_CTAID.X ;  /* 0x00000000000c7919 */ /* 0x003e220000002500 */
[----:B------:R-:W-:Y:S02]  /*75a0*/  IMAD.MOV.U32 R8, RZ, RZ, R16 ;  /* 0x000000ffff087224 */ /* 0x000fe400078e0010 */
[----:B------:R-:W-:Y:S01]  /*75b0*/  IMAD.MOV.U32 R9, RZ, RZ, R17 ;  /* 0x000000ffff097224 */ /* 0x000fe200078e0011 */
[----:B------:R-:W1:Y:S03]  /*75c0*/  S2R R20, SR_CTAID.Y ;  /* 0x0000000000147919 */ /* 0x000e660000002600 */
[----:B------:R-:W0:Y:S08]  /*75d0*/  LDC R0, c[0x0][0x630] ;  /* 0x00018c00ff007b82 */ /* 0x000e300000000800 */
[----:B------:R-:W0:Y:S01]  /*75e0*/  LDC.64 R14, c[0x0][0x620] ;  /* 0x00018800ff0e7b82 */ /* 0x000e220000000a00 */
[----:B----4-:R-:W-:-:S04]  /*75f0*/  ISETP.NE.U32.AND P0, PT, R10, RZ, PT ;  /* 0x000000ff0a00720c */ /* 0x010fc80003f05070 */
[----:B------:R-:W-:-:S13]  /*7600*/  ISETP.NE.AND.EX P0, PT, R11, RZ, PT, P0 ;  /* 0x000000ff0b00720c */ /* 0x000fda0003f05300 */
[----:B01----:R-:W-:Y:S05]  /*7610*/  @!P0 BRA `(.L_x_158) ;  /* 0x0000000000288947 */ /* 0x003fea0003800000 */
        /* <DEDUP_REMOVED lines=10> */
.L_x_158:
[-CC-:B------:R-:W-:Y:S01]  /*76c0*/  SHF.R.U64 R23, R8, R0.reuse, R9.reuse ;  /* 0x0000000008177219 */ /* 0x180fe20000001209 */
[----:B------:R-:W0:Y:S01]  /*76d0*/  LDC.64 R26, c[0x0][0x640] ;  /* 0x00019000ff1a7b82 */ /* 0x000e220000000a00 */
[----:B------:R-:W-:Y:S01]  /*76e0*/  SHF.R.U32.HI R0, RZ, R0, R9 ;  /* 0x00000000ff007219 */ /* 0x000fe20000011609 */
[----:B------:R-:W-:Y:S01]  /*76f0*/  ULDC UR4, c[0x0][0x150] ;  /* 0x0000540000047ab9 */ /* 0x000fe20000000800 */
[----:B------:R-:W-:Y:S02]  /*7700*/  IADD3 R3, P0, RZ, -R23, RZ ;  /* 0x80000017ff037210 */ /* 0x000fe40007f1e0ff */
[----:B------:R-:W-:-:S03]  /*7710*/  I2FP.F32.U32 R7, R12 ;  /* 0x0000000c00077245 */ /* 0x000fc60000201000 */
[----:B------:R-:W1:Y:S01]  /*7720*/  LDC R6, c[0x0][0x618] ;  /* 0x00018600ff067b82 */ /* 0x000e620000000800 */
[----:B------:R-:W-:Y:S02]  /*7730*/  IMAD.X R5, RZ, RZ, ~R0, P0 ;  /* 0x000000ffff057224 */ /* 0x000fe400000e0e00 */
[----:B------:R-:W-:Y:S01]  /*7740*/  FMUL R7, R7, UR4 ;  /* 0x0000000407077c20 */ /* 0x000fe20008400000 */
[----:B------:R-:W-:Y:S01]  /*7750*/  ULDC UR4, c[0x0][0x154] ;  /* 0x0000550000047ab9 */ /* 0x000fe20000000800 */
[-C--:B------:R-:W-:Y:S02]  /*7760*/  IMAD R0, R5, R14.reuse, RZ ;  /* 0x0000000e05007224 */ /* 0x080fe400078e02ff */
[C---:B------:R-:W-:Y:S01]  /*7770*/  IMAD.WIDE.U32 R4, R3.reuse, R14, R16 ;  /* 0x0000000e03047225 */ /* 0x040fe200078e0010 */
[----:B------:R-:W4:Y:S01]  /*7780*/  LDC R11, c[0x0][0x608] ;  /* 0x00018200ff0b7b82 */ /* 0x000f220000000800 */
[----:B------:R-:W2:Y:S02]  /*7790*/  F2I.U32.TRUNC.NTZ R7, R7 ;  /* 0x0000000700077305 */ /* 0x000ea4000020f000 */
[----:B------:R-:W-:-:S04]  /*77a0*/  IMAD R3, R3, R15, R0 ;  /* 0x0000000f03037224 */ /* 0x000fc800078e0200 */
[----:B------:R-:W-:Y:S01]  /*77b0*/  IMAD.IADD R3, R5, 0x1, R3 ;  /* 0x0000000105037824 */ /* 0x000fe200078e0203 */
[----:B------:R-:W3:Y:S01]  /*77c0*/  LDC R8, c[0x0][0x658] ;  /* 0x00019600ff087b82 */ /* 0x000ee20000000800 */
[----:B------:R-:W-:Y:S02]  /*77d0*/  I2FP.F32.U32 R5, R20 ;  /* 0x0000001400057245 */ /* 0x000fe40000201000 */
[----:B0-----:R-:W-:-:S04]  /*77e0*/  ISETP.NE.U32.AND P0, PT, R26, RZ, PT ;  /* 0x000000ff1a00720c */ /* 0x001fc80003f05070 */
[----:B------:R-:W-:Y:S01]  /*77f0*/  ISETP.NE.AND.EX P0, PT, R27, RZ, PT, P0 ;  /* 0x000000ff1b00720c */ /* 0x000fe20003f05300 */
[----:B------:R-:W0:Y:S01]  /*7800*/  LDC R9, c[0x0][0x144] ;  /* 0x00005100ff097b82 */ /* 0x000e220000000800 */
[-C--:B-1----:R-:W-:Y:S01]  /*7810*/  SHF.R.U32.HI R0, RZ, R6.reuse, R3 ;  /* 0x00000006ff007219 */ /* 0x082fe20000011603 */
[----:B--2---:R-:W-:Y:S01]  /*7820*/  IMAD.MOV R7, RZ, RZ, -R7 ;  /* 0x000000ffff077224 */ /* 0x004fe200078e0a07 */
[----:B------:R-:W-:Y:S01]  /*7830*/  SHF.R.U64 R13, R4, R6, R3 ;  /* 0x00000006040d7219 */ /* 0x000fe20000001203 */
[----:B------:R-:W-:-:S04]  /*7840*/  FMUL R6, R5, UR4 ;  /* 0x0000000405067c20 */ /* 0x000fc80008400000 */
[----:B------:R-:W1:Y:S01]  /*7850*/  LDC R21, c[0x0][0x148] ;  /* 0x00005200ff157b82 */ /* 0x000e620000000800 */
[-CC-:B----4-:R-:W-:Y:S02]  /*7860*/  SHF.R.U64 R10, R13, R11.reuse, R0.reuse ;  /* 0x0000000b0d0a7219 */ /* 0x190fe40000001200 */
[----:B------:R-:W-:Y:S02]  /*7870*/  SHF.R.U32.HI R3, RZ, R11, R0 ;  /* 0x0000000bff037219 */ /* 0x000fe40000011600 */
[----:B------:R2:W4:Y:S03]  /*7880*/  F2I.U32.TRUNC.NTZ R0, R6 ;  /* 0x0000000600007305 */ /* 0x000526000020f000 */
[----:B------:R-:W1:Y:S01]  /*7890*/  LDC R14, c[0x0][0x648] ;  /* 0x00019200ff0e7b82 */ /* 0x000e620000000800 */
[-CC-:B---3--:R-:W-:Y:S02]  /*78a0*/  SHF.R.U64 R15, R10, R8.reuse, R3.reuse ;  /* 0x000000080a0f7219 */ /* 0x188fe40000001203 */
[----:B------:R-:W-:-:S03]  /*78b0*/  SHF.R.U32.HI R5, RZ, R8, R3 ;  /* 0x00000008ff057219 */ /* 0x000fc60000011603 */
[----:B------:R-:W-:Y:S02]  /*78c0*/  IMAD.MOV.U32 R4, RZ, RZ, R15 ;  /* 0x000000ffff047224 */ /* 0x000fe400078e000f */
[----:B------:R-:W3:Y:S01]  /*78d0*/  LDC R24, c[0x0][0x638] ;  /* 0x00018e00ff187b82 */ /* 0x000ee20000000800 */
[----:B0-----:R-:W-:-:S07]  /*78e0*/  IMAD R25, R9, R7, R12 ;  /* 0x0000000709197224 */ /* 0x001fce00078e020c */
[----:B------:R-:W0:Y:S08]  /*78f0*/  LDC R28, c[0x0][0x610] ;  /* 0x00018400ff1c7b82 */ /* 0x000e300000000800 */
[----:B------:R-:W0:Y:S01]  /*7900*/  LDC R29, c[0x0][0x600] ;  /* 0x00018000ff1d7b82 */ /* 0x000e220000000800 */
[----:B--2-4-:R-:W-:Y:S05]  /*7910*/  @!P0 BRA `(.L_x_159) ;  /* 0x0000000000288947 */ /* 0x014fea0003800000 */
[----:B------:R-:W2:Y:S02]  /*7920*/  LDC R4, c[0x0][0x64c] ;  /* 0x00019300ff047b82 */ /* 0x000ea40000000800 */
[----:B--2---:R-:W-:-:S05]  /*7930*/  IADD3 R3, P0, R15, R4, RZ ;  /* 0x000000040f037210 */ /* 0x004fca0007f1e0ff */
        /* <DEDUP_REMOVED lines=8> */
.L_x_159:
[----:B------:R-:W-:Y:S02]  /*79c0*/  ISETP.NE.AND P0, PT, R2, 0x1, PT ;  /* 0x000000010200780c */ /* 0x000fe40003f05270 */
[----:B-1----:R-:W-:Y:S01]  /*79d0*/  SHF.R.U64 R3, R4, R14, R5 ;  /* 0x0000000e04037219 */ /* 0x002fe20000001205 */
[----:B------:R-:W-:Y:S01]  /*79e0*/  IMAD.MOV R5, RZ, RZ, -R0 ;  /* 0x000000ffff057224 */ /* 0x000fe200078e0a00 */
[----:B------:R-:W-:Y:S02]  /*79f0*/  LOP3.LUT R0, R10, R101, RZ, 0xc0, !PT ;  /* 0x000000650a007212 */ /* 0x000fe400078ec0ff */
[----:B------:R-:W-:Y:S01]  /*7a00*/  LOP3.LUT R6, R13, R100, RZ, 0xc0, !PT ;  /* 0x000000640d067212 */ /* 0x000fe200078ec0ff */
[----:B------:R-:W-:Y:S02]  /*7a10*/  IMAD.MOV R4, RZ, RZ, -R3 ;  /* 0x000000ffff047224 */ /* 0x000fe400078e0a03 */
[----:B------:R-:W-:Y:S02]  /*7a20*/  IMAD R0, R93, R3, R0 ;  /* 0x000000035d007224 */ /* 0x000fe400078e0200 */
[----:B---3--:R-:W-:-:S02]  /*7a30*/  IMAD R3, R4, R24, R15 ;  /* 0x0000001804037224 */ /* 0x008fc400078e020f */
[----:B------:R-:W-:Y:S02]  /*7a40*/  @P0 IMAD R25, R21, R5, R20 ;  /* 0x0000000515190224 */ /* 0x000fe400078e0214 */
[----:B0-----:R-:W-:Y:S02]  /*7a50*/  IMAD R5, R3, R29, R6 ;  /* 0x0000001d03057224 */ /* 0x001fe400078e0206 */
[----:B------:R-:W-:Y:S02]  /*7a60*/  IMAD R0, R0, R28, R25 ;  /* 0x0000001c00007224 */ /* 0x000fe400078e0219 */
[----:B------:R-:W-:-:S03]  /*7a70*/  IMAD.MOV.U32 R4, RZ, RZ, 0x1 ;  /* 0x00000001ff047424 */ /* 0x000fc600078e00ff */
[----:B------:R-:W-:Y:S02]  /*7a80*/  SEL R103, R5, R0, !P0 ;  /* 0x0000000005677207 */ /* 0x000fe40004000000 */
[----:B------:R-:W-:Y:S02]  /*7a90*/  PRMT R3, R4, 0x7610, R3 ;  /* 0x0000761004037816 */ /* 0x000fe40000000003 */
[----:B------:R-:W-:-:S07]  /*7aa0*/  SEL R0, R0, R5, !P0 ;  /* 0x0000000500007207 */ /* 0x000fce0004000000 */
.L_x_157:
[----:B------:R-:W-:Y:S01]  /*7ab0*/  UIADD3 UR42, UR43, UR42, URZ ;  /* 0x0000002a2b2a7290 */ /* 0x000fe2000fffe03f */
[----:B------:R-:W-:Y:S01]  /*7ac0*/  LOP3.LUT P0, RZ, R3, 0xff, RZ, 0xc0, !PT ;  /* 0x000000ff03ff7812 */ /* 0x000fe2000780c0ff */
[----:B------:R-:W-:Y:S02]  /*7ad0*/  IMAD.MOV.U32 R111, RZ, RZ, R0 ;  /* 0x000000ffff6f7224 */ /* 0x000fe400078e0000 */
[----:B------:R-:W-:Y:S02]  /*7ae0*/  USHF.R.U32.HI UR4, URZ, 0x1, UR42 ;  /* 0x000000013f047899 */ /* 0x000fe4000801162a */
[----:B------:R-:W-:Y:S02]  /*7af0*/  UISETP.GT.U32.AND UP1, UPT, UR42, 0x1, UPT ;  /* 0x000000012a00788c */ /* 0x000fe4000bf24070 */
[----:B------:R-:W-:Y:S02]  /*7b00*/  ULOP3.LUT UR4, UR4, 0x1, URZ, 0xc0, !UPT ;  /* 0x0000000104047892 */ /* 0x000fe4000f8ec03f */
[----:B------:R-:W-:-:S02]  /*7b10*/  UISETP.LT.U32.AND UP1, UPT, UR43, 0x2, UP1 ;  /* 0x000000022b00788c */ /* 0x000fc40008f21070 */
[----:B------:R-:W-:Y:S02]  /*7b20*/  UISETP.NE.U32.AND UP0, UPT, UR4, 0x1, UPT ;  /* 0x000000010400788c */ /* 0x000fe4000bf05070 */
[----:B------:R-:W-:Y:S02]  /*7b30*/  USEL UR5, URZ, 0x1, !UP1 ;  /* 0x000000013f057887 */ /* 0x000fe4000c800000 */
[----:B------:R-:W-:Y:S02]  /*7b40*/  UISETP.GT.U32.AND UP0, UPT, UR43, 0x1, !UP0 ;  /* 0x000000012b00788c */ /* 0x000fe4000c704070 */
[----:B------:R-:W-:Y:S02]  /*7b50*/  ULOP3.LUT UR42, UR42, 0x1, URZ, 0xc0, !UPT ;  /* 0x000000012a2a7892 */ /* 0x000fe4000f8ec03f */
[----:B------:R-:W-:-:S04]  /*7b60*/  USEL UR4, URZ, 0x1, !UP0 ;  /* 0x000000013f047887 */ /* 0x000fc8000c000000 */
[----:B------:R-:W-:Y:S01]  /*7b70*/  ULOP3.LUT UR40, UR4, UR40, UR5, 0x96, !UPT ;  /* 0x0000002804287292 */ /* 0x000fe2000f8e9605 */
[----:B------:R-:W-:Y:S11]  /*7b80*/  @P0 BRA `(.L_x_160) ;  /* 0xffffff98003c0947 */ /* 0x000ff6000383ffff */
[----:B------:R-:W-:Y:S05]  /*7b90*/  EXIT ;  /* 0x000000000000794d */ /* 0x000fea0003800000 */
.L_x_7:
        /* <DEDUP_REMOVED lines=26> */
.L_x_162:
[----:B------:R-:W0:Y:S01]  /*7d40*/  LDC.64 R28, c[0x0][0x640] ;  /* 0x00019000ff1c7b82 */ /* 0x000e220000000a00 */
[-CC-:B------:R-:W-:Y:S01]  /*7d50*/  SHF.R.U64 R22, R14, R6.reuse, R15.reuse ;  /* 0x000000060e167219 */ /* 0x180fe2000000120f */
[----:B------:R-:W-:Y:S01]  /*7d60*/  IMAD.MOV.U32 R30, RZ, RZ, 0x1 ;  /* 0x00000001ff1e7424 */ /* 0x000fe200078e00ff */
[----:B------:R-:W-:Y:S02]  /*7d70*/  SHF.R.U32.HI R6, RZ, R6, R15 ;  /* 0x00000006ff067219 */ /* 0x000fe4000001160f */
[----:B------:R-:W-:-:S03]  /*7d80*/  IADD3 R13, P0, RZ, -R22, RZ ;  /* 0x80000016ff0d7210 */ /* 0x000fc60007f1e0ff */
[----:B------:R-:W1:Y:S02]  /*7d90*/  LDC R12, c[0x0][0x618] ;  /* 0x00018600ff0c7b82 */ /* 0x000e640000000800 */
[----:B------:R-:W-:-:S04]  /*7da0*/  IMAD.X R11, RZ, RZ, ~R6, P0 ;  /* 0x000000ffff0b7224 */ /* 0x000fc800000e0e06 */
[-C--:B------:R-:W-:Y:S02]  /*7db0*/  IMAD R6, R11, R26.reuse, RZ ;  /* 0x0000001a0b067224 */ /* 0x080fe400078e02ff */
[----:B------:R-:W2:Y:S01]  /*7dc0*/  LDC R14, c[0x0][0x608] ;  /* 0x00018200ff0e7b82 */ /* 0x000ea20000000800 */
[----:B------:R-:W-:-:S04]  /*7dd0*/  IMAD.WIDE.U32 R10, R13, R26, R16 ;  /* 0x0000001a0d0a7225 */ /* 0x000fc800078e0010 */
[----:B------:R-:W-:-:S03]  /*7de0*/  IMAD R13, R13, R27, R6 ;  /* 0x0000001b0d0d7224 */ /* 0x000fc600078e0206 */
[----:B------:R-:W3:Y:S01]  /*7df0*/  LDC R25, c[0x0][0x658] ;  /* 0x00019600ff197b82 */ /* 0x000ee20000000800 */
[----:B------:R-:W-:Y:S01]  /*7e00*/  IMAD.IADD R11, R11, 0x1, R13 ;  /* 0x000000010b0b7824 */ /* 0x000fe200078e020d */
[----:B0-----:R-:W-:-:S04]  /*7e10*/  ISETP.NE.U32.AND P0, PT, R28, RZ, PT ;  /* 0x000000ff1c00720c */ /* 0x001fc80003f05070 */
[----:B------:R-:W-:Y:S02]  /*7e20*/  ISETP.NE.AND.EX P0, PT, R29, RZ, PT, P0 ;  /* 0x000000ff1d00720c */ /* 0x000fe40003f05300 */
[----:B------:R-:W0:Y:S01]  /*7e30*/  LDC R20, c[0x0][0x600] ;  /* 0x00018000ff147b82 */ /* 0x000e220000000800 */
[-CC-:B-1----:R-:W-:Y:S01]  /*7e40*/  SHF.R.U64 R8, R10, R12.reuse, R11.reuse ;  /* 0x0000000c0a087219 */ /* 0x182fe2000000120b */
[----:B------:R-:W-:Y:S01]  /*7e50*/  IMAD.MOV.U32 R10, RZ, RZ, -0x1 ;  /* 0xffffffffff0a7424 */ /* 0x000fe200078e00ff */
[----:B------:R-:W-:-:S05]  /*7e60*/  SHF.R.U32.HI R11, RZ, R12, R11 ;  /* 0x0000000cff0b7219 */ /* 0x000fca000001160b */
[----:B------:R-:W1:Y:S01]  /*7e70*/  LDC R26, c[0x0][0x648] ;  /* 0x00019200ff1a7b82 */ /* 0x000e620000000800 */
[-CC-:B--2---:R-:W-:Y:S02]  /*7e80*/  SHF.R.U64 R21, R8, R14.reuse, R11.reuse ;  /* 0x0000000e08157219 */ /* 0x184fe4000000120b */
[----:B------:R-:W-:-:S05]  /*7e90*/  SHF.R.U32.HI R6, RZ, R14, R11 ;  /* 0x0000000eff067219 */ /* 0x000fca000001160b */
[----:B------:R-:W2:Y:S01]  /*7ea0*/  LDC R27, c[0x0][0x638] ;  /* 0x00018e00ff1b7b82 */ /* 0x000ea20000000800 */
[-C--:B---3--:R-:W-:Y:S02]  /*7eb0*/  SHF.L.U32 R10, R10, R25.reuse, RZ ;  /* 0x000000190a0a7219 */ /* 0x088fe400000006ff */
[-CC-:B------:R-:W-:Y:S02]  /*7ec0*/  SHF.R.U64 R23, R21, R25.reuse, R6.reuse ;  /* 0x0000001915177219 */ /* 0x180fe40000001206 */
[----:B------:R-:W-:Y:S02]  /*7ed0*/  LOP3.LUT R32, RZ, R10, RZ, 0x33, !PT ;  /* 0x0000000aff207212 */ /* 0x000fe400078e33ff */
[----:B------:R-:W-:Y:S01]  /*7ee0*/  SHF.R.U32.HI R11, RZ, R25, R6 ;  /* 0x00000019ff0b7219 */ /* 0x000fe20000011606 */
[----:B------:R-:W3:Y:S01]  /*7ef0*/  LDC R31, c[0x0][0x610] ;  /* 0x00018400ff1f7b82 */ /* 0x000ee20000000800 */
[----:B------:R-:W-:Y:S01]  /*7f00*/  IMAD.MOV.U32 R10, RZ, RZ, R23 ;  /* 0x000000ffff0a7224 */ /* 0x000fe200078e0017 */
[----:B------:R-:W-:Y:S06]  /*7f10*/  @!P0 BRA `(.L_x_163) ;  /* 0x0000000000288947 */ /* 0x000fec0003800000 */
        /* <DEDUP_REMOVED lines=10> */
.L_x_163:
[----:B------:R-:W-:Y:S02]  /*7fc0*/  ISETP.NE.AND P0, PT, R2, 0x1, PT ;  /* 0x000000010200780c */ /* 0x000fe40003f05270 */
[----:B-1----:R-:W-:Y:S01]  /*7fd0*/  SHF.R.U64 R6, R10, R26, R11 ;  /* 0x0000001a0a067219 */ /* 0x002fe2000000120b */
[----:B0-----:R-:W-:Y:S01]  /*7fe0*/  VIADD R11, R20, 0xffffffff ;  /* 0xffffffff140b7836 */ /* 0x001fe20000000000 */
[----:B------:R-:W-:Y:S02]  /*7ff0*/  SHF.L.U32 R30, R30, R25, RZ ;  /* 0x000000191e1e7219 */ /* 0x000fe400000006ff */
[----:B------:R-:W-:Y:S01]  /*8000*/  LOP3.LUT R5, R21, R32, RZ, 0xc0, !PT ;  /* 0x0000002015057212 */ /* 0x000fe200078ec0ff */
[----:B------:R-:W-:-:S04]  /*8010*/  IMAD.MOV R10, RZ, RZ, -R6 ;  /* 0x000000ffff0a7224 */ /* 0x000fc800078e0a06 */
[----:B------:R-:W-:Y:S01]  /*8020*/  IMAD R6, R30, R6, R5 ;  /* 0x000000061e067224 */ /* 0x000fe200078e0205 */
[----:B------:R-:W-:Y:S01]  /*8030*/  LOP3.LUT R5, R8, R11, RZ, 0xc0, !PT ;  /* 0x0000000b08057212 */ /* 0x000fe200078ec0ff */
[----:B------:R-:W-:Y:S02]  /*8040*/  @P0 IMAD R7, R9, R24, R4 ;  /* 0x0000001809070224 */ /* 0x000fe400078e0204 */
[----:B--2---:R-:W-:Y:S02]  /*8050*/  IMAD R4, R10, R27, R23 ;  /* 0x0000001b0a047224 */ /* 0x004fe400078e0217 */
[----:B---3--:R-:W-:Y:S02]  /*8060*/  IMAD R7, R6, R31, R7 ;  /* 0x0000001f06077224 */ /* 0x008fe400078e0207 */
[----:B------:R-:W-:Y:S02]  /*8070*/  IMAD R4, R4, R20, R5 ;  /* 0x0000001404047224 */ /* 0x000fe400078e0205 */
[----:B------:R-:W-:-:S02]  /*8080*/  IMAD.MOV.U32 R8, RZ, RZ, 0x1 ;  /* 0x00000001ff087424 */ /* 0x000fc400078e00ff */
[----:B------:R-:W-:Y:S01]  /*8090*/  IMAD.MOV.U32 R6, RZ, RZ, R22 ;  /* 0x000000ffff067224 */ /* 0x000fe200078e0016 */
[----:B------:R-:W-:Y:S02]  /*80a0*/  SEL R20, R4, R7, !P0 ;  /* 0x0000000704147207 */ /* 0x000fe40004000000 */
[----:B------:R-:W-:-:S07]  /*80b0*/  SEL R21, R7, R4, !P0 ;  /* 0x0000000407157207 */ /* 0x000fce0004000000 */
.L_x_161:
[----:B------:R-:W-:-:S08]  /*80c0*/  NOP ;  /* 0x0000000000007918 */ /* 0x000fd00000000000 */
[----:B------:R-:W0:-:S00]  /*80d0*/  USETMAXREG.DEALLOC.CTAPOOL 0x28 ;  /* 0x00000028000079c8 */ /* 0x000e0000080e0500 */
[----:B0-----:R-:W-:-:S13]  /*80e0*/  ISETP.NE.AND P0, PT, R3, RZ, PT ;  /* 0x000000ff0300720c */ /* 0x001fda0003f05270 */
[----:B------:R-:W-:Y:S05]  /*80f0*/  @P0 EXIT ;  /* 0x000000000000094d */ /* 0x000fea0003800000 */
[----:B------:R-:W-:Y:S01]  /*8100*/  LOP3.LUT P0, RZ, R8, 0xff, RZ, 0xc0, !PT ;  /* 0x000000ff08ff7812 */ /* 0x000fe2000780c0ff */
[----:B------:R-:W-:Y:S02]  /*8110*/  IMAD.MOV.U32 R3, RZ, RZ, 0x1 ;  /* 0x00000001ff037424 */ /* 0x000fe400078e00ff */
[----:B------:R-:W-:-:S10]  /*8120*/  IMAD.MOV.U32 R8, RZ, RZ, RZ ;  /* 0x000000ffff087224 */ /* 0x000fd400078e00ff */
[----:B------:R-:W-:Y:S05]  /*8130*/  @!P0 BRA `(.L_x_164) ;  /* 0x0000000c005c8947 */ /* 0x000fea0003800000 */
[----:B------:R-:W0:Y:S01]  /*8140*/  LDC R3, c[0x0][0x28c] ;  /* 0x0000a300ff037b82 */ /* 0x000e220000000800 */
[----:B------:R-:W1:Y:S01]  /*8150*/  S2R R12, SR_CgaCtaId ;  /* 0x00000000000c7919 */ /* 0x000e620000008800 */
[----:B------:R-:W-:Y:S01]  /*8160*/  ULDC UR5, c[0x0][0x658] ;  /* 0x0001960000057ab9 */ /* 0x000fe20000000800 */
[----:B------:R-:W-:Y:S01]  /*8170*/  UMOV UR6, 0xffffffff ;  /* 0xffffffff00067882 */ /* 0x000fe20000000000 */
[----:B------:R-:W-:Y:S01]  /*8180*/  BSSY B0, `(.L_x_164) ;  /* 0x00000d2000007945 */ /* 0x000fe20003800000 */
[----:B------:R-:W-:Y:S01]  /*8190*/  USHF.L.U32 UR6, UR6, UR5, URZ ;  /* 0x0000000506067299 */ /* 0x000fe2000800063f */
[----:B------:R-:W-:Y:S01]  /*81a0*/  IMAD.MOV.U32 R10, RZ, RZ, 0x1 ;  /* 0x00000001ff0a7424 */ /* 0x000fe200078e00ff */
[----:B------:R-:W-:Y:S01]  /*81b0*/  LOP3.LUT R19, R18, 0x2, RZ, 0xfc, !PT ;  /* 0x0000000212137812 */ /* 0x000fe200078efcff */
[----:B------:R-:W-:Y:S01]  /*81c0*/  IMAD.MOV.U32 R8, RZ, RZ, RZ ;  /* 0x000000ffff087224 */ /* 0x000fe200078e00ff */
[----:B------:R-:W-:Y:S01]  /*81d0*/  ULDC UR4, c[0x0][0x600] ;  /* 0x0001800000047ab9 */ /* 0x000fe20000000800 */
[----:B------:R-:W-:Y:S01]  /*81e0*/  UMOV UR7, 0x1 ;  /* 0x0000000100077882 */ /* 0x000fe20000000000 */
[----:B------:R-:W-:-:S02]  /*81f0*/  UIADD3 UR4, UR4, -0x1, URZ ;  /* 0xffffffff04047890 */ /* 0x000fc4000fffe03f */
[----:B------:R-:W-:Y:S02]  /*8200*/  USHF.L.U32 UR5, UR7, UR5, URZ ;  /* 0x0000000507057299 */ /* 0x000fe4000800063f */
[----:B------:R-:W-:Y:S01]  /*8210*/  ULOP3.LUT UR6, URZ, UR6, URZ, 0x33, !UPT ;  /* 0x000000063f067292 */ /* 0x000fe2000f8e333f */
[----:B------:R-:W-:Y:S01]  /*8220*/  ULDC.64 UR30, c[0x0][0x198] ;  /* 0x00006600001e7ab9 */ /* 0x000fe20000000a00 */
[----:B0-----:R-:W-:-:S05]  /*8230*/  VIADD R3, R3, 0x7f ;  /* 0x0000007f03037836 */ /* 0x001fca0000000000 */
[----:B------:R-:W-:-:S04]  /*8240*/  SHF.R.S32.HI R4, RZ, 0x1f, R3 ;  /* 0x0000001fff047819 */ /* 0x000fc80000011403 */
[----:B------:R-:W-:Y:S01]  /*8250*/  LEA.HI R4, R4, R3, RZ, 0x7 ;  /* 0x0000000304047211 */ /* 0x000fe200078f38ff */
[C---:B-1----:R-:W-:Y:S02]  /*8260*/  IMAD.SHL.U32 R11, R12.reuse, 0x20, RZ ;  /* 0x000000200c0b7824 */ /* 0x042fe400078e00ff */
[----:B------:R-:W-:Y:S01]  /*8270*/  IMAD.SHL.U32 R12, R12, 0x800, RZ ;  /* 0x000008000c0c7824 */ /* 0x000fe200078e00ff */
[----:B------:R-:W-:Y:S01]  /*8280*/  SHF.R.S32.HI R9, RZ, 0x7, R4 ;  /* 0x00000007ff097819 */ /* 0x000fe20000011404 */
[----:B------:R-:W-:Y:S01]  /*8290*/  IMAD.MOV.U32 R3, RZ, RZ, 0x1 ;  /* 0x00000001ff037424 */ /* 0x000fe200078e00ff */
[----:B------:R-:W-:Y:S02]  /*82a0*/  LOP3.LUT R11, R11, 0x20, RZ, 0xc0, !PT ;  /* 0x000000200b0b7812 */ /* 0x000fe400078ec0ff */
[----:B------:R-:W-:Y:S01]  /*82b0*/  LOP3.LUT R12, R12, 0x800, RZ, 0xc0, !PT ;  /* 0x000008000c0c7812 */ /* 0x000fe200078ec0ff */
[----:B------:R-:W-:-:S07]  /*82c0*/  VIADD R13, R9, 0x1 ;  /* 0x00000001090d7836 */ /* 0x000fce0000000000 */
.L_x_175:
[----:B------:R-:W-:-:S03]  /*82d0*/  UMOV UR7, 0xffffffff ;  /* 0xffffffff00077882 */ /* 0x000fc60000000000 */
[----:B------:R-:W-:Y:S05]  /*82e0*/  BRA.DIV UR7, `(.L_x_165) ;  /* 0x0000000e07907947 */ /* 0x000fea000b800000 */
[----:B------:R-:W-:-:S13]  /*82f0*/  ELECT P6, URZ, PT ;  /* 0x00000000003f782f */ /* 0x000fda00038c0000 */
.L_x_184:
[----:B------:R-:W0:Y:S01]  /*8300*/  LDC R4, c[0x0][0x28c] ;  /* 0x0000a300ff047b82 */ /* 0x000e220000000800 */
[----:B------:R-:W-:Y:S01]  /*8310*/  BSSY B1, `(.L_x_166) ;  /* 0x0000044000017945 */ /* 0x000fe20003800000 */
[----:B0-----:R-:W-:-:S13]  /*8320*/  ISETP.LT.OR P6, PT, R4, 0x1, !P6 ;  /* 0x000000010400780c */ /* 0x001fda00077c1670 */
[----:B------:R-:W-:Y:S05]  /*8330*/  @P6 BRA `(.L_x_167) ;  /* 0x0000000400046947 */ /* 0x000fea0003800000 */
[----:B------:R-:W-:Y:S02]  /*8340*/  IMAD.SHL.U32 R21, R21, 0x100, RZ ;  /* 0x0000010015157824 */ /* 0x000fe400078e00ff */
[----:B------:R-:W-:Y:S02]  /*8350*/  IMAD R20, R20, 0x40, R11 ;  /* 0x0000004014147824 */ /* 0x000fe400078e020b */
[----:B------:R-:W-:Y:S02]  /*8360*/  IMAD.MOV.U32 R24, RZ, RZ, RZ ;  /* 0x000000ffff187224 */ /* 0x000fe400078e00ff */
[----:B------:R-:W-:Y:S02]  /*8370*/  IMAD.MOV.U32 R4, RZ, RZ, R13 ;  /* 0x000000ffff047224 */ /* 0x000fe400078e000d */
[----:B------:R-:W-:Y:S02]  /*8380*/  IMAD.MOV.U32 R5, RZ, RZ, R3 ;  /* 0x000000ffff057224 */ /* 0x000fe400078e0003 */
[----:B------:R-:W-:-:S07]  /*8390*/  IMAD.MOV.U32 R7, RZ, RZ, R8 ;  /* 0x000000ffff077224 */ /* 0x000fce00078e0008 */
.L_x_170:
[----:B------:R-:W0:Y:S01]  /*83a0*/  S2R R15, SR_CgaCtaId ;  /* 0x00000000000f7919 */ /* 0x000e220000008800 */
[----:B------:R-:W-:Y:S02]  /*83b0*/  MOV R14, 0x400 ;  /* 0x00000400000e7802 */ /* 0x000fe40000000f00 */
[----:B------:R-:W-:Y:S02]  /*83c0*/  ISETP.NE.AND P1, PT, R0, RZ, PT ;  /* 0x000000ff0000720c */ /* 0x000fe40003f25270 */
[----:B0-----:R-:W-:Y:S02]  /*83d0*/  LEA R22, R15, R14, 0x18 ;  /* 0x0000000e0f167211 */ /* 0x001fe400078ec0ff */
[----:B------:R-:W-:-:S09]  /*83e0*/  SHF.L.U32 R14, R5, 0x1f, RZ ;  /* 0x0000001f050e7819 */ /* 0x000fd200000006ff */
[----:B------:R-:W0:Y:S01]  /*83f0*/  @!P1 LDC R15, c[0x0][0x500] ;  /* 0x00014000ff0f9b82 */ /* 0x000e220000000800 */
[----:B------:R-:W-:-:S04]  /*8400*/  IMAD R23, R7, 0x8, R22 ;  /* 0x0000000807177824 */ /* 0x000fc800078e0216 */
[----:B------:R-:W1:Y:S02]  /*8410*/  SYNCS.PHASECHK.TRANS64.TRYWAIT P0, [R23+URZ+0x10], R14 ;  /* 0x0000100e170075a7 */ /* 0x000e64000800017f */
[----:B-1----:R-:W-:Y:S05]  /*8420*/  @!P0 BRA `(.L_x_168) ;  /* 0x0000000c00608947 */ /* 0x002fea0003800000 */
.L_x_185:
[----:B-1----:R-:W-:Y:S01]  /*8430*/  PRMT R14, R19, 0x9910, RZ ;  /* 0x00009910130e7816 */ /* 0x002fe200000000ff */
[----:B0-----:R0:W-:Y:S03]  /*8440*/  @!P1 SYNCS.ARRIVE.TRANS64 RZ, [R23+URZ], R15 ;  /* 0x0000000f17ff99a7 */ /* 0x0011e6000800003f */
[----:B------:R-:W-:-:S13]  /*8450*/  ISETP.NE.AND P0, PT, R14, 0x2, PT ;  /* 0x000000020e00780c */ /* 0x000fda0003f05270 */
[----:B0-----:R-:W-:Y:S05]  /*8460*/  @P0 BRA `(.L_x_169) ;  /* 0x0000000000040947 */ /* 0x001fea0003800000 */
[----:B------:R-:W-:Y:S01]  /*8470*/  BPT.TRAP 0x1 ;  /* 0x000000040000795c */ /* 0x000fe20000300000 */
.L_x_169:
[----:B------:R-:W-:Y:S01]  /*8480*/  IMAD R14, R7, 0x10000, R22 ;  /* 0x00010000070e7824 */ /* 0x000fe200078e0216 */
[----:B------:R-:W-:Y:S01]  /*8490*/  R2UR UR34, R24 ;  /* 0x00000000182272ca */ /* 0x000fe200000e0000 */
[----:B------:R-:W-:Y:S01]  /*84a0*/  VIADD R4, R4, 0xffffffff ;  /* 0xffffffff04047836 */ /* 0x000fe20000000000 */
[----:B------:R-:W-:Y:S01]  /*84b0*/  R2UR UR33, R23 ;  /* 0x00000000172172ca */ /* 0x000fe200000e0000 */
[----:B------:R-:W-:Y:S01]  /*84c0*/  UIADD3 UR14, UP0, UR30, 0xf0, URZ ;  /* 0x000000f01e0e7890 */ /* 0x000fe2000ff1e03f */
[----:B------:R-:W-:Y:S01]  /*84d0*/  R2UR UR24, R14 ;  /* 0x000000000e1872ca */ /* 0x000fe200000e0000 */
[----:B------:R-:W-:Y:S01]  /*84e0*/  IMAD R14, R7, 0x2000, R12 ;  /* 0x00002000070e7824 */ /* 0x000fe200078e020c */
[----:B------:R-:W-:Y:S01]  /*84f0*/  R2UR UR36, R6 ;  /* 0x00000000062472ca */ /* 0x000fe200000e0000 */
[----:B------:R-:W-:Y:S01]  /*8500*/  UIADD3 UR42, UP1, UR30, 0x1f0, URZ ;  /* 0x000001f01e2a7890 */ /* 0x000fe2000ff3e03f */
[----:B------:R-:W-:Y:S01]  /*8510*/  R2UR UR35, R21 ;  /* 0x00000000152372ca */ /* 0x000fe200000e0000 */
[----:B------:R-:W-:Y:S01]  /*8520*/  IMAD R14, R14, 0x2, R22 ;  /* 0x000000020e0e7824 */ /* 0x000fe200078e0216 */
[----:B------:R-:W-:Y:S01]  /*8530*/  R2UR UR19, R20 ;  /* 0x00000000141372ca */ /* 0x000fe200000e0000 */
[----:B------:R-:W-:Y:S01]  /*8540*/  UIADD3.X UR15, URZ, UR31, URZ, UP0, !UPT ;  /* 0x0000001f3f0f7290 */ /* 0x000fe200087fe43f */
[----:B------:R-:W-:Y:S01]  /*8550*/  ISETP.GT.AND P1, PT, R4, 0x1, PT ;  /* 0x000000010400780c */ /* 0x000fe20003f24270 */
[----:B------:R-:W-:Y:S01]  /*8560*/  UIADD3 UR26, UR34, 0x40, URZ ;  /* 0x00000040221a7890 */ /* 0x000fe2000fffe03f */
[----:B------:R-:W-:Y:S01]  /*8570*/  R2UR UR8, R14 ;  /* 0x000000000e0872ca */ /* 0x000fe200000e0000 */
[----:B------:R-:W-:Y:S01]  /*8580*/  UIADD3.X UR43, URZ, UR31, URZ, UP1, !UPT ;  /* 0x0000001f3f2b7290 */ /* 0x000fe20008ffe43f */
[----:B------:R-:W-:Y:S01]  /*8590*/  VIADD R7, R7, 0x1 ;  /* 0x0000000107077836 */ /* 0x000fe20000000000 */
[----:B------:R-:W-:Y:S01]  /*85a0*/  UIADD3 UR32, UR24, 0x100, URZ ;  /* 0x0000010018207890 */ /* 0x000fe2000fffe03f */
[----:B------:R-:W-:Y:S01]  /*85b0*/  VIADD R24, R24, 0x80 ;  /* 0x0000008018187836 */ /* 0x000fe20000000000 */
[----:B------:R-:W-:Y:S01]  /*85c0*/  UIADD3 UR24, UR24, 0x8100, URZ ;  /* 0x0000810018187890 */ /* 0x000fe2000fffe03f */
[----:B------:R-:W-:Y:S01]  /*85d0*/  UMOV UR22, 0x0 ;  /* 0x0000000000167882 */ /* 0x000fe20000000000 */
[----:B------:R-:W-:Y:S01]  /*85e0*/  UMOV UR23, 0x10000000 ;  /* 0x1000000000177882 */ /* 0x000fe20000000000 */
[----:B------:R-:W-:Y:S01]  /*85f0*/  ISETP.NE.AND P0, PT, R7, 0x2, PT ;  /* 0x000000020700780c */ /* 0x000fe20003f05270 */
[----:B------:R-:W-:Y:S01]  /*8600*/  UMOV UR25, UR33 ;  /* 0x0000002100197c82 */ /* 0x000fe20008000000 */
[----:B------:R-:W-:Y:S01]  /*8610*/  UMOV UR28, UR36 ;  /* 0x00000024001c7c82 */ /* 0x000fe20008000000 */
[----:B------:R-:W-:-:S02]  /*8620*/  UMOV UR27, UR35 ;  /* 0x00000023001b7c82 */ /* 0x000fc40008000000 */
[----:B------:R-:W-:Y:S01]  /*8630*/  UIADD3 UR16, UR8, 0x20100, URZ ;  /* 0x0002010008107890 */ /* 0x000fe2000fffe03f */
[----:B------:R0:W-:Y:S01]  /*8640*/  UTMALDG.3D [UR32], [UR14], desc[UR22] ;  /* 0x000016200e0075b4 */ /* 0x0001e20008011000 */
[----:B------:R-:W-:Y:S01]  /*8650*/  UIADD3 UR8, UR8, 0x22100, URZ ;  /* 0x0002210008087890 */ /* 0x000fe2000fffe03f */
[----:B------:R-:W-:Y:S01]  /*8660*/  SEL R14, RZ, 0x1, P0 ;  /* 0x00000001ff0e7807 */ /* 0x000fe20000000000 */
[----:B------:R-:W-:Y:S01]  /*8670*/  UMOV UR7, 0x30000 ;  /* 0x0003000000077882 */ /* 0x000fe20000000000 */
[----:B------:R-:W-:Y:S01]  /*8680*/  UMOV UR17, UR33 ;  /* 0x0000002100117c82 */ /* 0x000fe20008000000 */
[----:B------:R-:W-:Y:S01]  /*8690*/  UMOV UR18, UR34 ;  /* 0x0000002200127c82 */ /* 0x000fe20008000000 */
[----:B------:R-:W-:Y:S01]  /*86a0*/  UMOV UR20, UR36 ;  /* 0x0000002400147c82 */ /* 0x000fe20008000000 */
[----:B------:R-:W-:Y:S01]  /*86b0*/  UMOV UR9, UR33 ;  /* 0x0000002100097c82 */ /* 0x000fe20008000000 */
[----:B------:R-:W-:Y:S01]  /*86c0*/  UMOV UR11, UR19 ;  /* 0x00000013000b7c82 */ /* 0x000fe20008000000 */
[----:B------:R-:W-:Y:S01]  /*86d0*/  UMOV UR12, UR36 ;  /* 0x00000024000c7c82 */ /* 0x000fe20008000000 */
[----:B------:R0:W-:Y:S01]  /*86e0*/  UTMALDG.3D [UR24], [UR14], desc[UR22] ;  /* 0x000016180e0075b4 */ /* 0x0001e20008011000 */
[----:B------:R-:W-:Y:S01]  /*86f0*/  UMOV UR10, UR26 ;  /* 0x0000001a000a7c82 */ /* 0x000fe20008000000 */
[----:B------:R-:W-:-:S02]  /*8700*/  LOP3.LUT R5, R5, R14, RZ, 0x3c, !PT ;  /* 0x0000000e05057212 */ /* 0x000fc400078e3cff */
[----:B------:R-:W-:Y:S01]  /*8710*/  SEL R7, R7, RZ, P0 ;  /* 0x000000ff07077207 */ /* 0x000fe20000000000 */
[----:B------:R0:W-:Y:S01]  /*8720*/  UTMALDG.3D.MULTICAST [UR16], [UR42], UR7, desc[UR22] ;  /* 0x000016102a0073b4 */ /* 0x0001e20008011807 */
[----:B------:R0:W-:Y:S02]  /*8730*/  UTMALDG.3D.MULTICAST [UR8], [UR42], UR7, desc[UR22] ;  /* 0x000016082a0073b4 */ /* 0x0001e40008011807 */
[----:B0-----:R-:W-:Y:S05]  /*8740*/  @P1 BRA `(.L_x_170) ;  /* 0xfffffffc00141947 */ /* 0x001fea000383ffff */
.L_x_167:
[----:B------:R-:W-:Y:S05]  /*8750*/  BSYNC B1 ;  /* 0x0000000000017941 */ /* 0x000fea0003800000 */
.L_x_166:
[----:B------:R-:W-:Y:S01]  /*8760*/  LOP3.LUT P1, RZ, R10, 0xff, RZ, 0xc0, !PT ;  /* 0x000000ff0aff7812 */ /* 0x000fe2000782c0ff */
[----:B------:R-:W-:Y:S01]  /*8770*/  IMAD.IADD R8, R9, 0x1, R8 ;  /* 0x0000000109087824 */ /* 0x000fe200078e0208 */
[----:B------:R-:W-:Y:S01]  /*8780*/  IADD3 R16, P2, R16, UR38, RZ ;  /* 0x0000002610107c10 */ /* 0x000fe2000ff5e0ff */
[----:B------:R-:W-:Y:S01]  /*8790*/  ULDC.64 UR8, c[0x0][0x650] ;  /* 0x0001940000087ab9 */ /* 0x000fe20000000a00 */
[----:B------:R-:W-:Y:S01]  /*87a0*/  BSSY B1, `(.L_x_171) ;  /* 0x000006d000017945 */ /* 0x000fe20003800000 */
[----:B------:R-:W-:Y:S01]  /*87b0*/  IMAD.MOV.U32 R21, RZ, RZ, -0x1 ;  /* 0xffffffffff157424 */ /* 0x000fe200078e00ff */
[----:B------:R-:W-:Y:S01]  /*87c0*/  SHF.R.U32.HI R4, RZ, 0x1, R8 ;  /* 0x00000001ff047819 */ /* 0x000fe20000011608 */
[----:B------:R-:W-:Y:S01]  /*87d0*/  IMAD.MOV.U32 R20, RZ, RZ, -0x1 ;  /* 0xffffffffff147424 */ /* 0x000fe200078e00ff */
[----:B------:R-:W-:Y:S02]  /*87e0*/  ISETP.GT.U32.AND P0, PT, R8, 0x1, PT ;  /* 0x000000010800780c */ /* 0x000fe40003f04070 */
[----:B------:R-:W-:-:S02]  /*87f0*/  LOP3.LUT R4, R4, 0x1, RZ, 0xc0, !PT ;  /* 0x0000000104047812 */ /* 0x000fc400078ec0ff */
[----:B------:R-:W-:Y:S01]  /*8800*/  ISETP.LT.U32.AND P0, PT, R9, 0x2, P0 ;  /* 0x000000020900780c */ /* 0x000fe20000701070 */
[----:B------:R-:W0:Y:S01]  /*8810*/  @P1 S2R R6, SR_CgaCtaId ;  /* 0x0000000000061919 */ /* 0x000e220000008800 */
[----:B------:R-:W-:Y:S02]  /*8820*/  @P1 MOV R5, 0x400 ;  /* 0x0000040000051802 */ /* 0x000fe40000000f00 */
[----:B------:R-:W-:Y:S02]  /*8830*/  IADD3.X R17, R17, UR41, RZ, P2, !PT ;  /* 0x0000002911117c10 */ /* 0x000fe400097fe4ff */
[----:B------:R-:W-:Y:S02]  /*8840*/  ISETP.GE.U32.AND P2, PT, R16, UR8, PT ;  /* 0x0000000810007c0c */ /* 0x000fe4000bf46070 */
[----:B------:R-:W-:Y:S02]  /*8850*/  LOP3.LUT R8, R8, 0x1, RZ, 0xc0, !PT ;  /* 0x0000000108087812 */ /* 0x000fe400078ec0ff */
[----:B------:R-:W-:-:S02]  /*8860*/  PRMT R10, RZ, 0x7610, R10 ;  /* 0x00007610ff0a7816 */ /* 0x000fc4000000000a */
[----:B0-----:R-:W-:Y:S01]  /*8870*/  @P1 LEA R5, R6, R5, 0x18 ;  /* 0x0000000506051211 */ /* 0x001fe200078ec0ff */
[----:B------:R-:W-:-:S03]  /*8880*/  IMAD.MOV.U32 R6, RZ, RZ, -0x1 ;  /* 0xffffffffff067424 */ /* 0x000fc600078e00ff */
[----:B------:R0:W-:Y:S01]  /*8890*/  @P1 SYNCS.ARRIVE.TRANS64.A1T0 RZ, [R5+URZ+0x38], RZ ;  /* 0x000038ff05ff19a7 */ /* 0x0001e2000810003f */
[----:B------:R-:W-:Y:S02]  /*88a0*/  ISETP.NE.U32.AND P1, PT, R4, 0x1, PT ;  /* 0x000000010400780c */ /* 0x000fe40003f25070 */
[----:B------:R-:W-:Y:S02]  /*88b0*/  SEL R4, RZ, 0x1, !P0 ;  /* 0x00000001ff047807 */ /* 0x000fe40004000000 */
[----:B------:R-:W-:Y:S02]  /*88c0*/  ISETP.GE.U32.AND.EX P0, PT, R17, UR9, PT, P2 ;  /* 0x0000000911007c0c */ /* 0x000fe4000bf06120 */
[----:B------:R-:W-:-:S04]  /*88d0*/  ISETP.GT.U32.AND P1, PT, R9, 0x1, !P1 ;  /* 0x000000010900780c */ /* 0x000fc80004f24070 */
[----:B0-----:R-:W-:-:S04]  /*88e0*/  SEL R5, RZ, 0x1, !P1 ;  /* 0x00000001ff057807 */ /* 0x001fc80004800000 */
[--C-:B------:R-:W-:Y:S02]  /*88f0*/  LOP3.LUT R3, R5, R3, R4.reuse, 0x96, !PT ;  /* 0x0000000305037212 */ /* 0x100fe400078e9604 */
[----:B------:R-:W-:Y:S01]  /*8900*/  PRMT R4, RZ, 0x7610, R4 ;  /* 0x00007610ff047816 */ /* 0x000fe20000000004 */
[----:B------:R-:W-:Y:S06]  /*8910*/  @P0 BRA `(.L_x_172) ;  /* 0x0000000400540947 */ /* 0x000fec0003800000 */
[----:B------:R-:W0:Y:S01]  /*8920*/  S2R R15, SR_CTAID.X ;  /* 0x00000000000f7919 */ /* 0x000e220000002500 */
[----:B------:R-:W-:Y:S01]  /*8930*/  ULDC.64 UR8, c[0x0][0x628] ;  /* 0x00018a0000087ab9 */ /* 0x000fe20000000a00 */
[----:B------:R-:W-:Y:S01]  /*8940*/  ULDC UR10, c[0x0][0x630] ;  /* 0x00018c00000a7ab9 */ /* 0x000fe20000000800 */
[----:B------:R-:W-:Y:S01]  /*8950*/  ISETP.NE.U32.AND P0, PT, RZ, UR8, PT ;  /* 0x00000008ff007c0c */ /* 0x000fe2000bf05070 */
[----:B------:R-:W1:Y:S01]  /*8960*/  S2R R20, SR_CTAID.Y ;  /* 0x0000000000147919 */ /* 0x000e620000002600 */
[----:B------:R-:W-:Y:S01]  /*8970*/  ULDC UR11, c[0x0][0x150] ;  /* 0x00005400000b7ab9 */ /* 0x000fe20000000800 */
[----:B------:R-:W-:Y:S01]  /*8980*/  IMAD.MOV.U32 R4, RZ, RZ, R16 ;  /* 0x000000ffff047224 */ /* 0x000fe200078e0010 */
[----:B------:R-:W-:Y:S01]  /*8990*/  ISETP.NE.AND.EX P0, PT, RZ, UR9, PT, P0 ;  /* 0x00000009ff007c0c */ /* 0x000fe2000bf05300 */
[----:B------:R-:W-:Y:S01]  /*89a0*/  IMAD.MOV.U32 R5, RZ, RZ, R17 ;  /* 0x000000ffff057224 */ /* 0x000fe200078e0011 */
[----:B0-----:R-:W-:-:S11]  /*89b0*/  I2FP.F32.U32 R22, R15 ;  /* 0x0000000f00167245 */ /* 0x001fd60000201000 */
[----:B------:R-:W-:Y:S05]  /*89c0*/  @!P0 BRA `(.L_x_173) ;  /* 0x0000000000288947 */ /* 0x000fea0003800000 */
[----:B------:R-:W-:Y:S02]  /*89d0*/  ULDC UR7, c[0x0][0x634] ;  /* 0x00018d0000077ab9 */ /* 0x000fe40000000800 */
[----:B------:R-:W-:-:S05]  /*89e0*/  IADD3 R5, P0, R16, UR7, RZ ;  /* 0x0000000710057c10 */ /* 0x000fca000ff1e0ff */
[----:B------:R-:W-:-:S04]  /*89f0*/  IMAD.X R21, RZ, RZ, R17, P0 ;  /* 0x000000ffff157224 */ /* 0x000fc800000e0611 */
[----:B------:R-:W-:-:S04]  /*8a00*/  IMAD.WIDE.U32 R6, R21, UR8, RZ ;  /* 0x0000000815067c25 */ /* 0x000fc8000f8e00ff */
[----:B------:R-:W-:-:S04]  /*8a10*/  IMAD.WIDE.U32 R6, P0, R5, UR9, R6 ;  /* 0x0000000905067c25 */ /* 0x000fc8000f800006 */
[----:B------:R-:W-:-:S04]  /*8a20*/  IMAD.WIDE.U32 R4, R5, UR8, RZ ;  /* 0x0000000805047c25 */ /* 0x000fc8000f8e00ff */
[----:B------:R-:W-:Y:S01]  /*8a30*/  IMAD.MOV.U32 R4, RZ, RZ, R7 ;  /* 0x000000ffff047224 */ /* 0x000fe200078e0007 */
[----:B------:R-:W-:Y:S01]  /*8a40*/  IADD3 RZ, P1, R5, R6, RZ ;  /* 0x0000000605ff7210 */ /* 0x000fe20007f3e0ff */
[----:B------:R-:W-:-:S04]  /*8a50*/  IMAD.X R5, RZ, RZ, RZ, P0 ;  /* 0x000000ffff057224 */ /* 0x000fc800000e06ff */
[----:B------:R-:W-:-:S08]  /*8a60*/  IMAD.WIDE.U32.X R4, R21, UR9, R4, P1 ;  /* 0x0000000915047c25 */ /* 0x000fd000088e0404 */
.L_x_173:
[--C-:B------:R-:W-:Y:S01]  /*8a70*/  SHF.R.U64 R14, R4, UR10, R5.reuse ;  /* 0x0000000a040e7c19 */ /* 0x100fe20008001205 */
[----:B------:R-:W-:Y:S01]  /*8a80*/  FMUL R22, R22, UR11 ;  /* 0x0000000b16167c20 */ /* 0x000fe20008400000 */
[----:B------:R-:W-:Y:S01]  /*8a90*/  SHF.R.U32.HI R4, RZ, UR10, R5 ;  /* 0x0000000aff047c19 */ /* 0x000fe20008011605 */
[----:B------:R-:W0:Y:S01]  /*8aa0*/  LDC R6, c[0x0][0x144] ;  /* 0x00005100ff067b82 */ /* 0x000e220000000800 */
[----:B------:R-:W-:Y:S01]  /*8ab0*/  IADD3 R5, P0, RZ, -R14, RZ ;  /* 0x8000000eff057210 */ /* 0x000fe20007f1e0ff */
[----:B------:R-:W-:Y:S01]  /*8ac0*/  ULDC UR7, c[0x0][0x154] ;  /* 0x0000550000077ab9 */ /* 0x000fe20000000800 */
[----:B-1----:R-:W-:Y:S01]  /*8ad0*/  I2FP.F32.U32 R7, R20 ;  /* 0x0000001400077245 */ /* 0x002fe20000201000 */
[----:B------:R-:W1:Y:S01]  /*8ae0*/  F2I.U32.TRUNC.NTZ R22, R22 ;  /* 0x0000001600167305 */ /* 0x000e62000020f000 */
[----:B------:R-:W-:Y:S01]  /*8af0*/  ULDC.64 UR8, c[0x0][0x620] ;  /* 0x0001880000087ab9 */ /* 0x000fe20000000a00 */
[----:B------:R-:W-:Y:S01]  /*8b00*/  IMAD.X R4, RZ, RZ, ~R4, P0 ;  /* 0x000000ffff047224 */ /* 0x000fe200000e0e04 */
[----:B------:R-:W-:Y:S01]  /*8b10*/  ISETP.NE.AND P2, PT, R2, 0x1, PT ;  /* 0x000000010200780c */ /* 0x000fe20003f45270 */
[----:B------:R-:W-:Y:S01]  /*8b20*/  FMUL R23, R7, UR7 ;  /* 0x0000000707177c20 */ /* 0x000fe20008400000 */
[----:B------:R-:W2:Y:S01]  /*8b30*/  LDC R25, c[0x0][0x148] ;  /* 0x00005200ff197b82 */ /* 0x000ea20000000800 */
[----:B------:R-:W-:Y:S01]  /*8b40*/  IMAD R4, R4, UR8, RZ ;  /* 0x0000000804047c24 */ /* 0x000fe2000f8e02ff */
[----:B------:R-:W-:-:S03]  /*8b50*/  ULDC UR7, c[0x0][0x618] ;  /* 0x0001860000077ab9 */ /* 0x000fc60000000800 */
[----:B------:R-:W3:Y:S01]  /*8b60*/  F2I.U32.TRUNC.NTZ R23, R23 ;  /* 0x0000001700177305 */ /* 0x000ee2000020f000 */
[C---:B------:R-:W-:Y:S02]  /*8b70*/  IMAD R7, R5.reuse, UR9, R4 ;  /* 0x0000000905077c24 */ /* 0x040fe4000f8e0204 */
[----:B------:R-:W-:Y:S01]  /*8b80*/  IMAD.WIDE.U32 R4, R5, UR8, R16 ;  /* 0x0000000805047c25 */ /* 0x000fe2000f8e0010 */
[----:B------:R-:W-:Y:S02]  /*8b90*/  ULDC.64 UR8, c[0x0][0x640] ;  /* 0x0001900000087ab9 */ /* 0x000fe40000000a00 */
[----:B------:R-:W-:Y:S01]  /*8ba0*/  ISETP.NE.U32.AND P0, PT, RZ, UR8, PT ;  /* 0x00000008ff007c0c */ /* 0x000fe2000bf05070 */
[----:B------:R-:W-:Y:S02]  /*8bb0*/  IMAD.IADD R5, R5, 0x1, R7 ;  /* 0x0000000105057824 */ /* 0x000fe400078e0207 */
[----:B-1----:R-:W-:Y:S01]  /*8bc0*/  IMAD.MOV R22, RZ, RZ, -R22 ;  /* 0x000000ffff167224 */ /* 0x002fe200078e0a16 */
[----:B------:R-:W-:-:S02]  /*8bd0*/  ISETP.NE.AND.EX P0, PT, RZ, UR9, PT, P0 ;  /* 0x00000009ff007c0c */ /* 0x000fc4000bf05300 */
[----:B------:R-:W-:Y:S01]  /*8be0*/  SHF.R.U64 R21, R4, UR7, R5 ;  /* 0x0000000704157c19 */ /* 0x000fe20008001205 */
[----:B0-----:R-:W-:Y:S01]  /*8bf0*/  IMAD R15, R6, R22, R15 ;  /* 0x00000016060f7224 */ /* 0x001fe200078e020f */
[----:B------:R-:W-:Y:S01]  /*8c00*/  SHF.R.U32.HI R4, RZ, UR7, R5 ;  /* 0x00000007ff047c19 */ /* 0x000fe20008011605 */
[----:B------:R-:W-:Y:S01]  /*8c10*/  ULDC UR7, c[0x0][0x608] ;  /* 0x0001820000077ab9 */ /* 0x000fe20000000800 */
[----:B---3--:R-:W-:Y:S02]  /*8c20*/  IMAD.MOV R6, RZ, RZ, -R23 ;  /* 0x000000ffff067224 */ /* 0x008fe400078e0a17 */
[--C-:B------:R-:W-:Y:S02]  /*8c30*/  SHF.R.U64 R22, R21, UR7, R4.reuse ;  /* 0x0000000715167c19 */ /* 0x100fe40008001204 */
[----:B------:R-:W-:Y:S01]  /*8c40*/  SHF.R.U32.HI R5, RZ, UR7, R4 ;  /* 0x00000007ff057c19 */ /* 0x000fe20008011604 */
[----:B------:R-:W-:Y:S01]  /*8c50*/  ULDC UR7, c[0x0][0x658] ;  /* 0x0001960000077ab9 */ /* 0x000fe20000000800 */
[----:B--2---:R-:W-:-:S02]  /*8c60*/  @P2 IMAD R15, R25, R6, R20 ;  /* 0x00000006190f2224 */ /* 0x004fc400078e0214 */
[--C-:B------:R-:W-:Y:S02]  /*8c70*/  SHF.R.U64 R20, R22, UR7, R5.reuse ;  /* 0x0000000716147c19 */ /* 0x100fe40008001205 */
[----:B------:R-:W-:-:S03]  /*8c80*/  SHF.R.U32.HI R23, RZ, UR7, R5 ;  /* 0x00000007ff177c19 */ /* 0x000fc60008011605 */
[----:B------:R-:W-:Y:S02]  /*8c90*/  IMAD.MOV.U32 R6, RZ, RZ, R20 ;  /* 0x000000ffff067224 */ /* 0x000fe400078e0014 */
[----:B------:R-:W-:Y:S01]  /*8ca0*/  IMAD.MOV.U32 R5, RZ, RZ, R23 ;  /* 0x000000ffff057224 */ /* 0x000fe200078e0017 */
[----:B------:R-:W-:Y:S06]  /*8cb0*/  @!P0 BRA `(.L_x_174) ;  /* 0x00000000002c8947 */ /* 0x000fec0003800000 */
        /* <DEDUP_REMOVED lines=9> */
[----:B------:R-:W-:-:S04]  /*8d50*/  IMAD.WIDE.U32.X R4, R23, UR9, R4, P1 ;  /* 0x0000000917047c25 */ /* 0x000fc800088e0404 */
[----:B------:R-:W-:-:S07]  /*8d60*/  IMAD.MOV.U32 R6, RZ, RZ, R4 ;  /* 0x000000ffff067224 */ /* 0x000fce00078e0004 */
.L_x_174:
[----:B------:R-:W-:Y:S01]  /*8d70*/  ULDC UR7, c[0x0][0x648] ;  /* 0x0001920000077ab9 */ /* 0x000fe20000000800 */
[----:B------:R-:W-:Y:S01]  /*8d80*/  LOP3.LUT R4, R22, UR6, RZ, 0xc0, !PT ;  /* 0x0000000616047c12 */ /* 0x000fe2000f8ec0ff */
[----:B------:R-:W-:Y:S01]  /*8d90*/  ULDC UR8, c[0x0][0x610] ;  /* 0x0001840000087ab9 */ /* 0x000fe20000000800 */
[----:B------:R-:W-:Y:S01]  /*8da0*/  SHF.R.U64 R5, R6, UR7, R5 ;  /* 0x0000000706057c19 */ /* 0x000fe20008001205 */
[----:B------:R-:W-:Y:S01]  /*8db0*/  ULDC UR7, c[0x0][0x638] ;  /* 0x00018e0000077ab9 */ /* 0x000fe20000000800 */
[----:B------:R-:W-:-:S03]  /*8dc0*/  LOP3.LUT R21, R21, UR4, RZ, 0xc0, !PT ;  /* 0x0000000415157c12 */ /* 0x000fc6000f8ec0ff */
[----:B------:R-:W-:Y:S02]  /*8dd0*/  IMAD.MOV R7, RZ, RZ, -R5 ;  /* 0x000000ffff077224 */ /* 0x000fe400078e0a05 */
[----:B------:R-:W-:Y:S02]  /*8de0*/  IMAD R4, R5, UR5, R4 ;  /* 0x0000000505047c24 */ /* 0x000fe4000f8e0204 */
[----:B------:R-:W-:Y:S01]  /*8df0*/  IMAD R20, R7, UR7, R20 ;  /* 0x0000000707147c24 */ /* 0x000fe2000f8e0214 */
[----:B------:R-:W-:Y:S01]  /*8e00*/  ULDC UR7, c[0x0][0x600] ;  /* 0x0001800000077ab9 */ /* 0x000fe20000000800 */
[----:B------:R-:W-:Y:S02]  /*8e10*/  IMAD R15, R4, UR8, R15 ;  /* 0x00000008040f7c24 */ /* 0x000fe4000f8e020f */
[----:B------:R-:W-:Y:S02]  /*8e20*/  IMAD R6, R20, UR7, R21 ;  /* 0x0000000714067c24 */ /* 0x000fe4000f8e0215 */
[----:B------:R-:W-:-:S03]  /*8e30*/  IMAD.MOV.U32 R4, RZ, RZ, 0x1 ;  /* 0x00000001ff047424 */ /* 0x000fc600078e00ff */
[----:B------:R-:W-:Y:S02]  /*8e40*/  SEL R20, R6, R15, !P2 ;  /* 0x0000000f06147207 */ /* 0x000fe40005000000 */
[----:B------:R-:W-:Y:S01]  /*8e50*/  SEL R21, R15, R6, !P2 ;  /* 0x000000060f157207 */ /* 0x000fe20005000000 */
[----:B------:R-:W-:-:S07]  /*8e60*/  IMAD.MOV.U32 R6, RZ, RZ, R14 ;  /* 0x000000ffff067224 */ /* 0x000fce00078e000e */
.L_x_172:
[----:B------:R-:W-:Y:S05]  /*8e70*/  BSYNC B1 ;  /* 0x0000000000017941 */ /* 0x000fea0003800000 */
.L_x_171:
[----:B------:R-:W-:-:S13]  /*8e80*/  LOP3.LUT P0, RZ, R4, 0xff, RZ, 0xc0, !PT ;  /* 0x000000ff04ff7812 */ /* 0x000fda000780c0ff */
[----:B------:R-:W-:Y:S05]  /*8e90*/  @P0 BRA `(.L_x_175) ;  /* 0xfffffff4000c0947 */ /* 0x000fea000383ffff */
[----:B------:R-:W-:Y:S05]  /*8ea0*/  BSYNC B0 ;  /* 0x0000000000007941 */ /* 0x000fea0003800000 */
.L_x_164:
[----:B------:R-:W-:-:S03]  /*8eb0*/  UMOV UR7, 0xffffffff ;  /* 0xffffffff00077882 */ /* 0x000fc60000000000 */
[----:B------:R-:W-:Y:S05]  /*8ec0*/  BRA.DIV UR7, `(.L_x_176) ;  /* 0x0000000207cc7947 */ /* 0x000fea000b800000 */
[----:B------:R-:W-:-:S13]  /*8ed0*/  ELECT P6, URZ, PT ;  /* 0x00000000003f782f */ /* 0x000fda00038c0000 */
.L_x_188:
[----:B------:R-:W-:Y:S04]  /*8ee0*/  BSSY B0, `(.L_x_177) ;  /* 0x0000019000007945 */ /* 0x000fe80003800000 */
[----:B------:R-:W-:Y:S05]  /*8ef0*/  @!P6 BRA `(.L_x_178) ;  /* 0x00000000005ce947 */ /* 0x000fea0003800000 */
[----:B------:R-:W-:-:S04]  /*8f00*/  LOP3.LUT R18, R18, 0x2, RZ, 0xfc, !PT ;  /* 0x0000000212127812 */ /* 0x000fc800078efcff */
[----:B------:R-:W-:-:S13]  /*8f10*/  ISETP.NE.AND P0, PT, R18, 0x3, PT ;  /* 0x000000031200780c */ /* 0x000fda0003f05270 */
[----:B------:R-:W-:Y:S05]  /*8f20*/  @!P0 BRA `(.L_x_179) ;  /* 0x0000000000048947 */ /* 0x000fea0003800000 */
[----:B------:R-:W-:Y:S01]  /*8f30*/  BPT.TRAP 0x1 ;  /* 0x000000040000795c */ /* 0x000fe20000300000 */
.L_x_179:
[----:B------:R-:W0:Y:S01]  /*8f40*/  S2R R5, SR_CgaCtaId ;  /* 0x0000000000057919 */ /* 0x000e220000008800 */
[----:B------:R-:W-:Y:S02]  /*8f50*/  MOV R0, 0x400 ;  /* 0x0000040000007802 */ /* 0x000fe40000000f00 */
[----:B------:R-:W-:Y:S02]  /*8f60*/  SHF.L.U32 R2, R3, 0x1f, RZ ;  /* 0x0000001f03027819 */ /* 0x000fe400000006ff */
[----:B0-----:R-:W-:-:S05]  /*8f70*/  LEA R5, R5, R0, 0x18 ;  /* 0x0000000005057211 */ /* 0x001fca00078ec0ff */
[----:B------:R-:W-:-:S04]  /*8f80*/  VIADD R5, R5, 0x10 ;  /* 0x0000001005057836 */ /* 0x000fc80000000000 */
[C---:B------:R-:W-:Y:S02]  /*8f90*/  IMAD R7, R8.reuse, 0x8, R5 ;  /* 0x0000000808077824 */ /* 0x040fe400078e0205 */
[----:B------:R-:W-:Y:S02]  /*8fa0*/  VIADD R8, R8, 0x1 ;  /* 0x0000000108087836 */ /* 0x000fe40000000000 */
[----:B------:R-:W0:Y:S03]  /*8fb0*/  SYNCS.PHASECHK.TRANS64.TRYWAIT P0, [R7+URZ], R2 ;  /* 0x00000002070075a7 */ /* 0x000e26000800017f */
[----:B------:R-:W-:-:S04]  /*8fc0*/  ISETP.NE.AND P1, PT, R8, 0x2, PT ;  /* 0x000000020800780c */ /* 0x000fc80003f25270 */
[----:B------:R-:W-:Y:S02]  /*8fd0*/  SEL R0, RZ, 0x1, P1 ;  /* 0x00000001ff007807 */ /* 0x000fe40000800000 */
[----:B------:R-:W-:Y:S02]  /*8fe0*/  SEL R8, R8, RZ, P1 ;  /* 0x000000ff08087207 */ /* 0x000fe40000800000 */
[----:B------:R-:W-:Y:S01]  /*8ff0*/  LOP3.LUT R0, R3, R0, RZ, 0x3c, !PT ;  /* 0x0000000003007212 */ /* 0x000fe200078e3cff */
[----:B0-----:R-:W-:Y:S06]  /*9000*/  @!P0 BRA `(.L_x_180) ;  /* 0x00000000009c8947 */ /* 0x001fec0003800000 */
.L_x_189:
[----:B------:R-:W-:Y:S01]  /*9010*/  IMAD R5, R8, 0x8, R5 ;  /* 0x0000000808057824 */ /* 0x000fe200078e0205 */
[----:B------:R-:W-:-:S07]  /*9020*/  SHF.L.U32 R0, R0, 0x1f, RZ ;  /* 0x0000001f00007819 */ /* 0x000fce00000006ff */
.L_x_181:
[----:B-1----:R1:W2:Y:S02]  /*9030*/  SYNCS.PHASECHK.TRANS64.TRYWAIT P0, [R5+URZ], R0 ;  /* 0x00000000050075a7 */ /* 0x0022a4000800017f */
[----:B--2---:R-:W-:Y:S05]  /*9040*/  @!P0 NANOSLEEP.SYNCS 0x989680 ;  /* 0x009896800000895d */ /* 0x004fea0003900000 */
[----:B------:R-:W2:Y:S02]  /*9050*/  @!P0 SYNCS.PHASECHK.TRANS64 P0, [R5+URZ], R0 ;  /* 0x00000000050085a7 */ /* 0x000ea4000800007f */
[----:B--2---:R-:W-:Y:S05]  /*9060*/  @!P0 BRA `(.L_x_181) ;  /* 0xfffffffc00f08947 */ /* 0x004fea000383ffff */
.L_x_178:
[----:B------:R-:W-:Y:S05]  /*9070*/  BSYNC B0 ;  /* 0x0000000000007941 */ /* 0x000fea0003800000 */
.L_x_177:
[----:B------:R-:W-:Y:S05]  /*9080*/  EXIT ;  /* 0x000000000000794d */ /* 0x000fea0003800000 */
.L_x_21:
[----:B-1----:R1:W2:Y:S02]  /*9090*/  SYNCS.PHASECHK.TRANS64.TRYWAIT P1, [R3+URZ], R0 ;  /* 0x00000000030075a7 */ /* 0x0022a4000802017f */
[----:B--2---:R-:W-:Y:S05]  /*90a0*/  @!P1 NANOSLEEP.SYNCS 0x989680 ;  /* 0x009896800000995d */ /* 0x004fea0003900000 */
[----:B------:R-:W2:Y:S02]  /*90b0*/  @!P1 SYNCS.PHASECHK.TRANS64 P1, [R3+URZ], R0 ;  /* 0x00000000030095a7 */ /* 0x000ea4000802007f */
[----:B--2---:R-:W-:Y:S05]  /*90c0*/  @!P1 BRA `(.L_x_21) ;  /* 0xfffffffc00f09947 */ /* 0x004fea000383ffff */
[----:B------:R-:W-:Y:S05]  /*90d0*/  BRA `(.L_x_20) ;  /* 0xffffff8400b47947 */ /* 0x000fea000383ffff */
.L_x_26:
[----:B-1----:R1:W2:Y:S02]  /*90e0*/  SYNCS.PHASECHK.TRANS64.TRYWAIT P1, [R5+URZ], R4 ;  /* 0x00000004050075a7 */ /* 0x0022a4000802017f */
[----:B--2---:R-:W-:Y:S05]  /*90f0*/  @!P1 NANOSLEEP.SYNCS 0x989680 ;  /* 0x009896800000995d */ /* 0x004fea0003900000 */
[----:B------:R-:W2:Y:S02]  /*9100*/  @!P1 SYNCS.PHASECHK.TRANS64 P1, [R5+URZ], R4 ;  /* 0x00000004050095a7 */ /* 0x000ea4000802007f */
[----:B--2---:R-:W-:Y:S05]  /*9110*/  @!P1 BRA `(.L_x_26) ;  /* 0xfffffffc00f09947 */ /* 0x004fea000383ffff */
[----:B------:R-:W-:Y:S05]  /*9120*/  BRA `(.L_x_25) ;  /* 0xffffff8c00c47947 */ /* 0x000fea000383ffff */
.L_x_165:
[----:B------:R-:W-:Y:S01]  /*9130*/  BSSY B1, `(.L_x_182) ;  /* 0x0000006000017945 */ /* 0x000fe20003800000 */
[----:B------:R-:W-:-:S07]  /*9140*/  IMAD.MOV.U32 R15, RZ, RZ, -0x1 ;  /* 0xffffffffff0f7424 */ /* 0x000fce00078e00ff */
[----:B------:R-:W-:Y:S05]  /*9150*/  WARPSYNC.COLLECTIVE R15, `(.L_x_183) ;  /* 0x000000000f0c7348 */ /* 0x000fea0003c00000 */
[----:B------:R-:W-:Y:S02]  /*9160*/  ELECT P6, UR62, PT ;  /* 0x00000000003e782f */ /* 0x000fe400038c0000 */
[----:B------:R-:W-:Y:S01]  /*9170*/  MOV R14, UR62 ;  /* 0x0000003e000e7c02 */ /* 0x000fe20008000f00 */
[----:B------:R-:W-:Y:S10]  /*9180*/  ENDCOLLECTIVE ;  /* 0x000000000000791b */ /* 0x000ff40003800000 */
.L_x_183:
[----:B------:R-:W-:Y:S05]  /*9190*/  BSYNC B1 ;  /* 0x0000000000017941 */ /* 0x000fea0003800000 */
.L_x_182:
[----:B------:R-:W-:Y:S05]  /*91a0*/  BRA `(.L_x_184) ;  /* 0xfffffff000547947 */ /* 0x000fea000383ffff */
.L_x_168:
[----:B-1----:R1:W2:Y:S02]  /*91b0*/  SYNCS.PHASECHK.TRANS64.TRYWAIT P0, [R23+URZ+0x10], R14 ;  /* 0x0000100e170075a7 */ /* 0x0022a4000800017f */
[----:B--2---:R-:W-:Y:S05]  /*91c0*/  @!P0 NANOSLEEP.SYNCS 0x989680 ;  /* 0x009896800000895d */ /* 0x004fea0003900000 */
[----:B------:R-:W2:Y:S02]  /*91d0*/  @!P0 SYNCS.PHASECHK.TRANS64 P0, [R23+URZ+0x10], R14 ;  /* 0x0000100e170085a7 */ /* 0x000ea4000800007f */
[----:B--2---:R-:W-:Y:S05]  /*91e0*/  @!P0 BRA `(.L_x_168) ;  /* 0xfffffffc00f08947 */ /* 0x004fea000383ffff */
[----:B------:R-:W-:Y:S05]  /*91f0*/  BRA `(.L_x_185) ;  /* 0xfffffff0008c7947 */ /* 0x000fea000383ffff */
.L_x_176:
[----:B------:R-:W-:Y:S01]  /*9200*/  BSSY B0, `(.L_x_186) ;  /* 0x0000006000007945 */ /* 0x000fe20003800000 */
[----:B------:R-:W-:-:S07]  /*9210*/  IMAD.MOV.U32 R15, RZ, RZ, -0x1 ;  /* 0xffffffffff0f7424 */ /* 0x000fce00078e00ff */
[----:B------:R-:W-:Y:S05]  /*9220*/  WARPSYNC.COLLECTIVE R15, `(.L_x_187) ;  /* 0x000000000f0c7348 */ /* 0x000fea0003c00000 */
[----:B------:R-:W-:Y:S02]  /*9230*/  ELECT P6, UR62, PT ;  /* 0x00000000003e782f */ /* 0x000fe400038c0000 */
[----:B------:R-:W-:Y:S01]  /*9240*/  MOV R14, UR62 ;  /* 0x0000003e000e7c02 */ /* 0x000fe20008000f00 */
[----:B------:R-:W-:Y:S10]  /*9250*/  ENDCOLLECTIVE ;  /* 0x000000000000791b */ /* 0x000ff40003800000 */
.L_x_187:
[----:B------:R-:W-:Y:S05]  /*9260*/  BSYNC B0 ;  /* 0x0000000000007941 */ /* 0x000fea0003800000 */
.L_x_186:
[----:B------:R-:W-:Y:S05]  /*9270*/  BRA `(.L_x_188) ;  /* 0xfffffffc00187947 */ /* 0x000fea000383ffff */
.L_x_180:
[----:B0-----:R0:W1:Y:S02]  /*9280*/  SYNCS.PHASECHK.TRANS64.TRYWAIT P0, [R7+URZ], R2 ;  /* 0x00000002070075a7 */ /* 0x001064000800017f */
[----:B-1----:R-:W-:Y:S05]  /*9290*/  @!P0 NANOSLEEP.SYNCS 0x989680 ;  /* 0x009896800000895d */ /* 0x002fea0003900000 */
[----:B------:R-:W1:Y:S02]  /*92a0*/  @!P0 SYNCS.PHASECHK.TRANS64 P0, [R7+URZ], R2 ;  /* 0x00000002070085a7 */ /* 0x000e64000800007f */
[----:B-1----:R-:W-:Y:S05]  /*92b0*/  @!P0 BRA `(.L_x_180) ;  /* 0xfffffffc00f08947 */ /* 0x002fea000383ffff */
[----:B------:R-:W-:Y:S05]  /*92c0*/  BRA `(.L_x_189) ;  /* 0xfffffffc00507947 */ /* 0x000fea000383ffff */
.L_x_190:
[----:B------:R-:W-:-:S00]  /*92d0*/  BRA `(.L_x_190) ;  /* 0xfffffffc00fc7947 */ /* 0x000fc0000383ffff */
[----:B------:R-:W-:-:S00]  /*92e0*/  NOP ;  /* 0x0000000000007918 */ /* 0x000fc00000000000 */
        /* <DEDUP_REMOVED lines=9> */
.L_x_191:


//--------------------- .nv.global.init           --------------------------
	.section	.nv.global.init,"aw",@progbits
.nv.global.init:
	.type		$str$22,@object
	.size		$str$22,($str$23 - $str$22)
$str$22:
        /*0000*/ 	.byte	0x6b, 0x5f, 0x74, 0x69, 0x6c, 0x65, 0x5f, 0x63, 0x6f, 0x75, 0x6e, 0x74, 0x20, 0x3e, 0x3d, 0x20
        /*0010*/ 	.byte	0x31, 0x00
	.type		$str$23,@object
	.size		$str$23,(__unnamed_1 - $str$23)
$str$23:
        /*0012*/ 	.byte	0x2f, 0x74, 0x6d, 0x70, 0x2f, 0x63, 0x75, 0x74, 0x6c, 0x61, 0x73, 0x73, 0x5f, 0x73, 0x77, 0x65
        /*0022*/ 	.byte	0x65, 0x70, 0x5f, 0x73, 0x72, 0x63, 0x2f, 0x69, 0x6e, 0x63, 0x6c, 0x75, 0x64, 0x65, 0x2f, 0x63
        /*0032*/ 	.byte	0x75, 0x74, 0x6c, 0x61, 0x73, 0x73, 0x2f, 0x67, 0x65, 0x6d, 0x6d, 0x2f, 0x63, 0x6f, 0x6c, 0x6c
        /*0042*/ 	.byte	0x65, 0x63, 0x74, 0x69, 0x76, 0x65, 0x2f, 0x73, 0x6d, 0x39, 0x30, 0x5f, 0x6d, 0x6d, 0x61, 0x5f
        /*0052*/ 	.byte	0x74, 0x6d, 0x61, 0x5f, 0x67, 0x6d, 0x6d, 0x61, 0x5f, 0x73, 0x73, 0x5f, 0x77, 0x61, 0x72, 0x70
        /*0062*/ 	.byte	0x73, 0x70, 0x65, 0x63, 0x69, 0x61, 0x6c, 0x69, 0x7a, 0x65, 0x64, 0x2e, 0x68, 0x70, 0x70, 0x00
	.type		__unnamed_1,@object
	.size		__unnamed_1,(.L_0 - __unnamed_1)
__unnamed_1:
        /*0072*/ 	.byte	0x76, 0x6f, 0x69, 0x64, 0x20, 0x63, 0x75, 0x74, 0x6c, 0x61, 0x73, 0x73, 0x3a, 0x3a, 0x67, 0x65
        /* <DEDUP_REMOVED lines=180> */
        /*0bc2*/ 	.byte	0x74, 0x65, 0x3a, 0x3a, 0x69, 0x64, 0x65, 0x6e, 0x74, 0x69, 0x74, 0x79, 0x5d, 0x00
.L_0:


//--------------------- .nv.shared._ZN7cutlass13device_kernelINS_4gemm6kernel13GemmUniversalIN4cute5tupleIJiiiiEEENS1_10collective13CollectiveMmaINS1_34MainloopSm90TmaGmmaWarpSpecializedILi2ENS5_IJNS4_1CILi2EEENSA_ILi1EEESC_EEENS1_35KernelTmaWarpSpecializedCooperativeEEENS5_IJNSA_ILi256EEENSA_ILi64EEENSA_ILi128EEEEEENS_10bfloat16_tENS5_IJlSC_lEEESK_SL_NS4_8TiledMMAINS4_8MMA_AtomIJNS4_4SM904GMMA27MMA_64x64x16_F32BF16BF16_SSILNSP_5MajorE0ELSR_0ELNSP_7ScaleInE1ELSS_1EEEEEENS4_6LayoutISD_NS5_IJSC_NSA_ILi0EEESW_EEEEENS5_IJNS4_10UnderscoreESZ_SZ_EEEEENS4_13SM90_TMA_LOADENS4_14ComposedLayoutINS4_7SwizzleILi3ELi4ELi3EEENS4_18smem_ptr_flag_bitsILi16EEENSV_INS5_IJNSA_ILi8EEESH_EEENS5_IJSH_SC_EEEEEEEvNS4_8identityENS4_23SM90_TMA_LOAD_MULTICASTES1C_vS1D_EENS_8epilogue10collective6detail29Sm90TmaWarpSpecializedAdapterINS1H_15DefaultEpilogueISK_SL_SL_NS1G_6thread17LinearCombinationISK_Li1EffLNS1L_9ScaleType4KindE0ELNS_15FloatRoundStyleE2ESK_EENS1_15EpilogueDefaultEEEEEvvEEEEvNT_6ParamsE --------------------------
	.section	.nv.shared._ZN7cutlass13device_kernelINS_4gemm6kernel13GemmUniversalIN4cute5tupleIJiiiiEEENS1_10collective13CollectiveMmaINS1_34MainloopSm90TmaGmmaWarpSpecializedILi2ENS5_IJNS4_1CILi2EEENSA_ILi1EEESC_EEENS1_35KernelTmaWarpSpecializedCooperativeEEENS5_IJNSA_ILi256EEENSA_ILi64EEENSA_ILi128EEEEEENS_10bfloat16_tENS5_IJlSC_lEEESK_SL_NS4_8TiledMMAINS4_8MMA_AtomIJNS4_4SM904GMMA27MMA_64x64x16_F32BF16BF16_SSILNSP_5MajorE0ELSR_0ELNSP_7ScaleInE1ELSS_1EEEEEENS4_6LayoutISD_NS5_IJSC_NSA_ILi0EEESW_EEEEENS5_IJNS4_10UnderscoreESZ_SZ_EEEEENS4_13SM90_TMA_LOADENS4_14ComposedLayoutINS4_7SwizzleILi3ELi4ELi3EEENS4_18smem_ptr_flag_bitsILi16EEENSV_INS5_IJNSA_ILi8EEESH_EEENS5_IJSH_SC_EEEEEEEvNS4_8identityENS4_23SM90_TMA_LOAD_MULTICASTES1C_vS1D_EENS_8epilogue10collective6detail29Sm90TmaWarpSpecializedAdapterINS1H_15DefaultEpilogueISK_SL_SL_NS1G_6thread17LinearCombinationISK_Li1EffLNS1L_9ScaleType4KindE0ELNS_15FloatRoundStyleE2ESK_EENS1_15EpilogueDefaultEEEEEvvEEEEvNT_6ParamsE,"aw",@nobits
	.sectionflags	@""
	.align	16
	.zero		1024


//--------------------- .nv.shared.reserved.0     --------------------------
	.section	.nv.shared.reserved.0,"aw",@nobits
	.weak		__nv_reservedSMEM_offset_0_alias
	.size		__nv_reservedSMEM_offset_0_alias, 0, 0
	.other		__nv_reservedSMEM_offset_0_alias,@"STO_CUDA_RESERVED_SHARED STV_DEFAULT"
__nv_reservedSMEM_offset_0_alias:
	.zero		0


//--------------------- .nv.global                --------------------------
	.section	.nv.global,"aw",@nobits
.nv.global:
	.type		_ZN39_INTERNAL_4e1ba0f4_4_k_cu_2c3524bc_35194cute1_E,@object
	.size		_ZN39_INTERNAL_4e1ba0f4_4_k_cu_2c3524bc_35194cute1_E,(_ZN39_INTERNAL_4e1ba0f4_4_k_cu_2c3524bc_35194cuda3std3__45__cpo6cbeginE - _ZN39_INTERNAL_4e1ba0f4_4_k_cu_2c3524bc_35194cute1_E)
_ZN39_INTERNAL_4e1ba0f4_4_k_cu_2c3524bc_35194cute1_E:
	.zero		1
	.type		_ZN39_INTERNAL_4e1ba0f4_4_k_cu_2c3524bc_35194cuda3std3__45__cpo6cbeginE,@object
	.size		_ZN39_INTERNAL_4e1ba0f4_4_k_cu_2c3524bc_35194cuda3std3__45__cpo6cbeginE,(_ZN39_INTERNAL_4e1ba0f4_4_k_cu_2c3524bc_35194cuda3std3__48in_placeE - _ZN39_INTERNAL_4e1ba0f4_4_k_cu_2c3524bc_35194cuda3std3__45__cpo6cbeginE)
_ZN39_INTERNAL_4e1ba0f4_4_k_cu_2c3524bc_35194cuda3std3__45__cpo6cbeginE:
	.zero		1
	.type		_ZN39_INTERNAL_4e1ba0f4_4_k_cu_2c3524bc_35194cuda3std3__48in_placeE,@object
	.size		_ZN39_INTERNAL_4e1ba0f4_4_k_cu_2c3524bc_35194cuda3std3__48in_placeE,(_ZN39_INTERNAL_4e1ba0f4_4_k_cu_2c3524bc_35194cuda3std6ranges3__45__cpo9iter_moveE - _ZN39_INTERNAL_4e1ba0f4_4_k_cu_2c3524bc_35194cuda3std3__48in_placeE)
_ZN39_INTERNAL_4e1ba0f4_4_k_cu_2c3524bc_35194cuda3std3__48in_placeE:
	.zero		1
	.type		_ZN39_INTERNAL_4e1ba0f4_4_k_cu_2c3524bc_35194cuda3std6ranges3__45__cpo9iter_moveE,@object
	.size		_ZN39_INTERNAL_4e1ba0f4_4_k_cu_2c3524bc_35194cuda3std6ranges3__45__cpo9iter_moveE,(_ZN39_INTERNAL_4e1ba0f4_4_k_cu_2c3524bc_35194cuda3std3__45__cpo5beginE - _ZN39_INTERNAL_4e1ba0f4_4_k_cu_2c3524bc_35194cuda3std6ranges3__45__cpo9iter_moveE)
_ZN39_INTERNAL_4e1ba0f4_4_k_cu_2c3524bc_35194cuda3std6ranges3__45__cpo9iter_moveE:
	.zero		1
	.type		_ZN39_INTERNAL_4e1ba0f4_4_k_cu_2c3524bc_35194cuda3std3__45__cpo5beginE,@object
	.size		_ZN39_INTERNAL_4e1ba0f4_4_k_cu_2c3524bc_35194cuda3std3__45__cpo5beginE,(_ZN39_INTERNAL_4e1ba0f4_4_k_cu_2c3524bc_35194cuda3std3__441_GLOBAL__N__4e1ba0f4_4_k_cu_2c3524bc_35196ignoreE - _ZN39_INTERNAL_4e1ba0f4_4_k_cu_2c3524bc_35194cuda3std3__45__cpo5beginE)
_ZN39_INTERNAL_4e1ba0f4_4_k_cu_2c3524bc_35194cuda3std3__45__cpo5beginE:
	.zero		1
	.type		_ZN39_INTERNAL_4e1ba0f4_4_k_cu_2c3524bc_35194cuda3std3__441_GLOBAL__N__4e1ba0f4_4_k_cu_2c3524bc_35196ignoreE,@object
	.size		_ZN39_INTERNAL_4e1ba0f4_4_k_cu_2c3524bc_35194cuda3std3__441_GLOBAL__N__4e1ba0f4_4_k_cu_2c3524bc_35196ignoreE,(_ZN39_INTERNAL_4e1ba0f4_4_k_cu_2c3524bc_35194cute7productE - _ZN39_INTERNAL_4e1ba0f4_4_k_cu_2c3524bc_35194cuda3std3__441_GLOBAL__N__4e1ba0f4_4_k_cu_2c3524bc_35196ignoreE)
_ZN39_INTERNAL_4e1ba0f4_4_k_cu_2c3524bc_35194cuda3std3__441_GLOBAL__N__4e1ba0f4_4_k_cu_2c3524bc_35196ignoreE:
	.zero		1
	.type		_ZN39_INTERNAL_4e1ba0f4_4_k_cu_2c3524bc_35194cute7productE,@object
	.size		_ZN39_INTERNAL_4e1ba0f4_4_k_cu_2c3524bc_35194cute7productE,(_ZN39_INTERNAL_4e1ba0f4_4_k_cu_2c3524bc_35194cuda3std3__45__cpo3endE - _ZN39_INTERNAL_4e1ba0f4_4_k_cu_2c3524bc_35194cute7productE)
_ZN39_INTERNAL_4e1ba0f4_4_k_cu_2c3524bc_35194cute7productE:
	.zero		1
	.type		_ZN39_INTERNAL_4e1ba0f4_4_k_cu_2c3524bc_35194cuda3std3__45__cpo3endE,@object
	.size		_ZN39_INTERNAL_4e1ba0f4_4_k_cu_2c3524bc_35194cuda3std3__45__cpo3endE,(_ZN39_INTERNAL_4e1ba0f4_4_k_cu_2c3524bc_35194cuda3std3__419piecewise_constructE - _ZN39_INTERNAL_4e1ba0f4_4_k_cu_2c3524bc_35194cuda3std3__45__cpo3endE)
_ZN39_INTERNAL_4e1ba0f4_4_k_cu_2c3524bc_35194cuda3std3__45__cpo3endE:
	.zero		1
	.type		_ZN39_INTERNAL_4e1ba0f4_4_k_cu_2c3524bc_35194cuda3std3__419piecewise_constructE,@object
	.size		_ZN39_INTERNAL_4e1ba0f4_4_k_cu_2c3524bc_35194cuda3std3__419piecewise_constructE,(_ZN39_INTERNAL_4e1ba0f4_4_k_cu_2c3524bc_35194cuda3std3__45__cpo4cendE - _ZN39_INTERNAL_4e1ba0f4_4_k_cu_2c3524bc_35194cuda3std3__419piecewise_constructE)
_ZN39_INTERNAL_4e1ba0f4_4_k_cu_2c3524bc_35194cuda3std3__419piecewise_constructE:
	.zero		1
	.type		_ZN39_INTERNAL_4e1ba0f4_4_k_cu_2c3524bc_35194cuda3std3__45__cpo4cendE,@object
	.size		_ZN39_INTERNAL_4e1ba0f4_4_k_cu_2c3524bc_35194cuda3std3__45__cpo4cendE,(_ZN39_INTERNAL_4e1ba0f4_4_k_cu_2c3524bc_35194cuda3std6ranges3__45__cpo4swapE - _ZN39_INTERNAL_4e1ba0f4_4_k_cu_2c3524bc_35194cuda3std3__45__cpo4cendE)
_ZN39_INTERNAL_4e1ba0f4_4_k_cu_2c3524bc_35194cuda3std3__45__cpo4cendE:
	.zero		1
	.type		_ZN39_INTERNAL_4e1ba0f4_4_k_cu_2c3524bc_35194cuda3std6ranges3__45__cpo4swapE,@object
	.size		_ZN39_INTERNAL_4e1ba0f4_4_k_cu_2c3524bc_35194cuda3std6ranges3__45__cpo4swapE,(.L_8 - _ZN39_INTERNAL_4e1ba0f4_4_k_cu_2c3524bc_35194cuda3std6ranges3__45__cpo4swapE)
_ZN39_INTERNAL_4e1ba0f4_4_k_cu_2c3524bc_35194cuda3std6ranges3__45__cpo4swapE:
	.zero		1
.L_8:


//--------------------- .nv.constant0._ZN7cutlass13device_kernelINS_4gemm6kernel13GemmUniversalIN4cute5tupleIJiiiiEEENS1_10collective13CollectiveMmaINS1_34MainloopSm90TmaGmmaWarpSpecializedILi2ENS5_IJNS4_1CILi2EEENSA_ILi1EEESC_EEENS1_35KernelTmaWarpSpecializedCooperativeEEENS5_IJNSA_ILi256EEENSA_ILi64EEENSA_ILi128EEEEEENS_10bfloat16_tENS5_IJlSC_lEEESK_SL_NS4_8TiledMMAINS4_8MMA_AtomIJNS4_4SM904GMMA27MMA_64x64x16_F32BF16BF16_SSILNSP_5MajorE0ELSR_0ELNSP_7ScaleInE1ELSS_1EEEEEENS4_6LayoutISD_NS5_IJSC_NSA_ILi0EEESW_EEEEENS5_IJNS4_10UnderscoreESZ_SZ_EEEEENS4_13SM90_TMA_LOADENS4_14ComposedLayoutINS4_7SwizzleILi3ELi4ELi3EEENS4_18smem_ptr_flag_bitsILi16EEENSV_INS5_IJNSA_ILi8EEESH_EEENS5_IJSH_SC_EEEEEEEvNS4_8identityENS4_23SM90_TMA_LOAD_MULTICASTES1C_vS1D_EENS_8epilogue10collective6detail29Sm90TmaWarpSpecializedAdapterINS1H_15DefaultEpilogueISK_SL_SL_NS1G_6thread17LinearCombinationISK_Li1EffLNS1L_9ScaleType4KindE0ELNS_15FloatRoundStyleE2ESK_EENS1_15EpilogueDefaultEEEEEvvEEEEvNT_6ParamsE --------------------------
	.section	.nv.constant0._ZN7cutlass13device_kernelINS_4gemm6kernel13GemmUniversalIN4cute5tupleIJiiiiEEENS1_10collective13CollectiveMmaINS1_34MainloopSm90TmaGmmaWarpSpecializedILi2ENS5_IJNS4_1CILi2EEENSA_ILi1EEESC_EEENS1_35KernelTmaWarpSpecializedCooperativeEEENS5_IJNSA_ILi256EEENSA_ILi64EEENSA_ILi128EEEEEENS_10bfloat16_tENS5_IJlSC_lEEESK_SL_NS4_8TiledMMAINS4_8MMA_AtomIJNS4_4SM904GMMA27MMA_64x64x16_F32BF16BF16_SSILNSP_5MajorE0ELSR_0ELNSP_7ScaleInE1ELSS_1EEEEEENS4_6LayoutISD_NS5_IJSC_NSA_ILi0EEESW_EEEEENS5_IJNS4_10UnderscoreESZ_SZ_EEEEENS4_13SM90_TMA_LOADENS4_14ComposedLayoutINS4_7SwizzleILi3ELi4ELi3EEENS4_18smem_ptr_flag_bitsILi16EEENSV_INS5_IJNSA_ILi8EEESH_EEENS5_IJSH_SC_EEEEEEEvNS4_8identityENS4_23SM90_TMA_LOAD_MULTICASTES1C_vS1D_EENS_8epilogue10collective6detail29Sm90TmaWarpSpecializedAdapterINS1H_15DefaultEpilogueISK_SL_SL_NS1G_6thread17LinearCombinationISK_Li1EffLNS1L_9ScaleType4KindE0ELNS_15FloatRoundStyleE2ESK_EENS1_15EpilogueDefaultEEEEEvvEEEEvNT_6ParamsE,"a",@progbits
	.sectionflags	@""
	.align	4
.nv.constant0._ZN7cutlass13device_kernelINS_4gemm6kernel13GemmUniversalIN4cute5tupleIJiiiiEEENS1_10collective13CollectiveMmaINS1_34MainloopSm90TmaGmmaWarpSpecializedILi2ENS5_IJNS4_1CILi2EEENSA_ILi1EEESC_EEENS1_35KernelTmaWarpSpecializedCooperativeEEENS5_IJNSA_ILi256EEENSA_ILi64EEENSA_ILi128EEEEEENS_10bfloat16_tENS5_IJlSC_lEEESK_SL_NS4_8TiledMMAINS4_8MMA_AtomIJNS4_4SM904GMMA27MMA_64x64x16_F32BF16BF16_SSILNSP_5MajorE0ELSR_0ELNSP_7ScaleInE1ELSS_1EEEEEENS4_6LayoutISD_NS5_IJSC_NSA_ILi0EEESW_EEEEENS5_IJNS4_10UnderscoreESZ_SZ_EEEEENS4_13SM90_TMA_LOADENS4_14ComposedLayoutINS4_7SwizzleILi3ELi4ELi3EEENS4_18smem_ptr_flag_bitsILi16EEENSV_INS5_IJNSA_ILi8EEESH_EEENS5_IJSH_SC_EEEEEEEvNS4_8identityENS4_23SM90_TMA_LOAD_MULTICASTES1C_vS1D_EENS_8epilogue10collective6detail29Sm90TmaWarpSpecializedAdapterINS1H_15DefaultEpilogueISK_SL_SL_NS1G_6thread17LinearCombinationISK_Li1EffLNS1L_9ScaleType4KindE0ELNS_15FloatRoundStyleE2ESK_EENS1_15EpilogueDefaultEEEEEvvEEEEvNT_6ParamsE:
	.zero		1664


//--------------------- SYMBOLS --------------------------

	.type		.nv.reservedSmem.offset0,@object
	.size		.nv.reservedSmem.offset0,0x4
	.type		__assertfail,@function
